# CuTe-DSL kernel — source=fa4 family=fa4_fwd_sm100
# config = {"dtype": "BFloat16", "causal": false, "use_2cta": false, "q_stage": 1, "head_dim": 192, "head_dim_v": 192}


// ===== COMPILED SASS (sm_100a) =====

	.target	sm_100a

	.elftype	@"ET_EXEC"


//--------------------- .note.nv.tkinfo           --------------------------
	.section	.note.nv.tkinfo,"",@"SHT_NOTE"
	.sectionflags	@"SHF_NOTE_NV_TKINFO"
	.tkinfo
        /*0018*/ 	.word	0x00000081
        /*0030*/ 	.string	""
        /*0030*/ 	.string	"ptxas"
        /*0030*/ 	.string	"Cuda compilation tools, release 12.9, V12.9.83"
        /*0030*/ 	.string	"Build system must define TOOLS_VERSION_EXTENDED"
        /*0030*/ 	.string	"-O 3 -arch sm_100a "



//--------------------- .note.nv.cuver            --------------------------
	.section	.note.nv.cuver,"",@"SHT_NOTE"
	.sectionflags	@"SHF_NOTE_NV_CUVER"
        /*0018*/ 	.short	0x0001
        /*001a*/ 	.short	0x0064
        /*001c*/ 	.short	0x0001
        /*001e*/ 	.short	0x0000
        /*0020*/ 	.short	0x0001
        /*0022*/ 	.short	0x0000


//--------------------- .nv.info                  --------------------------
	.section	.nv.info,"",@"SHT_CUDA_INFO"
	.align	4


	//----- nvinfo : EIATTR_REGCOUNT
	.align		4
        /*0000*/ 	.byte	0x04, 0x2f
        /*0002*/ 	.short	(.L_4 - .L_3)
	.align		4
.L_3:
        /*0004*/ 	.word	index@(kernel_cutlass_kernel_flash_attncuteflash_fwd_sm100FlashAttentionForwardSm100_object_at__tensor0000o19211101213_tensor0000o19211101213_tensor0000o19210111213_tensor0000o19211101213_tensor_0)
        /*0008*/ 	.word	0x00000080


	//----- nvinfo : EIATTR_FRAME_SIZE
	.align		4
.L_4:
        /*000c*/ 	.byte	0x04, 0x11
        /*000e*/ 	.short	(.L_6 - .L_5)
	.align		4
.L_5:
        /*0010*/ 	.word	index@($__internal_2_$__cuda_sm10x_tcgen05_guardrail_trap_unallocated_columns_being_dealloced)
        /*0014*/ 	.word	0x00000000


	//----- nvinfo : EIATTR_FRAME_SIZE
	.align		4
.L_6:
        /*0018*/ 	.byte	0x04, 0x11
        /*001a*/ 	.short	(.L_8 - .L_7)
	.align		4
.L_7:
        /*001c*/ 	.word	index@($__internal_1_$__cuda_sm10x_tcgen05_guardrail_trap_phase_invalid_during_alloc)
        /*0020*/ 	.word	0x00000000


	//----- nvinfo : EIATTR_FRAME_SIZE
	.align		4
.L_8:
        /*0024*/ 	.byte	0x04, 0x11
        /*0026*/ 	.short	(.L_10 - .L_9)
	.align		4
.L_9:
        /*0028*/ 	.word	index@($__internal_0_$__cuda_sm10x_tcgen05_guardrail_trap_col_being_dealloced_not_returned_by_alloc)
        /*002c*/ 	.word	0x00000000


	//----- nvinfo : EIATTR_FRAME_SIZE
	.align		4
.L_10:
        /*0030*/ 	.byte	0x04, 0x11
        /*0032*/ 	.short	(.L_12 - .L_11)
	.align		4
.L_11:
        /*0034*/ 	.word	index@(kernel_cutlass_kernel_flash_attncuteflash_fwd_sm100FlashAttentionForwardSm100_object_at__tensor0000o19211101213_tensor0000o19211101213_tensor0000o19210111213_tensor0000o19211101213_tensor_0)
        /*0038*/ 	.word	0x00000000


	//----- nvinfo : EIATTR_MIN_STACK_SIZE
	.align		4
.L_12:
        /*003c*/ 	.byte	0x04, 0x12
        /*003e*/ 	.short	(.L_14 - .L_13)
	.align		4
.L_13:
        /*0040*/ 	.word	index@(kernel_cutlass_kernel_flash_attncuteflash_fwd_sm100FlashAttentionForwardSm100_object_at__tensor0000o19211101213_tensor0000o19211101213_tensor0000o19210111213_tensor0000o19211101213_tensor_0)
        /*0044*/ 	.word	0x00000000
.L_14:


//--------------------- .nv.info.kernel_cutlass_kernel_flash_attncuteflash_fwd_sm100FlashAttentionForwardSm100_object_at__tensor0000o19211101213_tensor0000o19211101213_tensor0000o19210111213_tensor0000o19211101213_tensor_0 --------------------------
	.section	.nv.info.kernel_cutlass_kernel_flash_attncuteflash_fwd_sm100FlashAttentionForwardSm100_object_at__tensor0000o19211101213_tensor0000o19211101213_tensor0000o19210111213_tensor0000o19211101213_tensor_0,"",@"SHT_CUDA_INFO"
	.sectionflags	@""
	.align	4


	//----- nvinfo : EIATTR_CUDA_API_VERSION
	.align		4
        /*0000*/ 	.byte	0x04, 0x37
        /*0002*/ 	.short	(.L_16 - .L_15)
.L_15:
        /*0004*/ 	.word	0x00000081


	//----- nvinfo : EIATTR_KPARAM_INFO
	.align		4
.L_16:
        /*0008*/ 	.byte	0x04, 0x17
        /*000a*/ 	.short	(.L_18 - .L_17)
.L_17:
        /*000c*/ 	.word	0x00000000
        /*0010*/ 	.short	0x0011
        /*0012*/ 	.short	0x02a8
        /*0014*/ 	.byte	0x00, 0xf0, 0x11, 0x00


	//----- nvinfo : EIATTR_KPARAM_INFO
	.align		4
.L_18:
        /*0018*/ 	.byte	0x04, 0x17
        /*001a*/ 	.short	(.L_20 - .L_19)
.L_19:
        /*001c*/ 	.word	0x00000000
        /*0020*/ 	.short	0x0010
        /*0022*/ 	.short	0x029c
        /*0024*/ 	.byte	0x00, 0xf0, 0x31, 0x00


	//----- nvinfo : EIATTR_KPARAM_INFO
	.align		4
.L_20:
        /*0028*/ 	.byte	0x04, 0x17
        /*002a*/ 	.short	(.L_22 - .L_21)
.L_21:
        /*002c*/ 	.word	0x00000000
        /*0030*/ 	.short	0x000f
        /*0032*/ 	.short	0x0298
        /*0034*/ 	.byte	0x00, 0xf0, 0x11, 0x00


	//----- nvinfo : EIATTR_KPARAM_INFO
	.align		4
.L_22:
        /*0038*/ 	.byte	0x04, 0x17
        /*003a*/ 	.short	(.L_24 - .L_23)
.L_23:
        /*003c*/ 	.word	0x00000000
        /*0040*/ 	.short	0x000e
        /*0042*/ 	.short	0x0294
        /*0044*/ 	.byte	0x00, 0xf0, 0x11, 0x00


	//----- nvinfo : EIATTR_KPARAM_INFO
	.align		4
.L_24:
        /*0048*/ 	.byte	0x04, 0x17
        /*004a*/ 	.short	(.L_26 - .L_25)
.L_25:
        /*004c*/ 	.word	0x00000000
        /*0050*/ 	.short	0x000d
        /*0052*/ 	.short	0x0290
        /*0054*/ 	.byte	0x00, 0xf0, 0x11, 0x00


	//----- nvinfo : EIATTR_KPARAM_INFO
	.align		4
.L_26:
        /*0058*/ 	.byte	0x04, 0x17
        /*005a*/ 	.short	(.L_28 - .L_27)
.L_27:
        /*005c*/ 	.word	0x00000000
        /*0060*/ 	.short	0x000c
        /*0062*/ 	.short	0x028c
        /*0064*/ 	.byte	0x00, 0xf0, 0x11, 0x00


	//----- nvinfo : EIATTR_KPARAM_INFO
	.align		4
.L_28:
        /*0068*/ 	.byte	0x04, 0x17
        /*006a*/ 	.short	(.L_30 - .L_29)
.L_29:
        /*006c*/ 	.word	0x00000000
        /*0070*/ 	.short	0x000b
        /*0072*/ 	.short	0x0287
        /*0074*/ 	.byte	0x00, 0xf0, 0x0d, 0x00


	//----- nvinfo : EIATTR_KPARAM_INFO
	.align		4
.L_30:
        /*0078*/ 	.byte	0x04, 0x17
        /*007a*/ 	.short	(.L_32 - .L_31)
.L_31:
        /*007c*/ 	.word	0x00000000
        /*0080*/ 	.short	0x000a
        /*0082*/ 	.short	0x0284
        /*0084*/ 	.byte	0x00, 0xf0, 0x0d, 0x00


	//----- nvinfo : EIATTR_KPARAM_INFO
	.align		4
.L_32:
        /*0088*/ 	.byte	0x04, 0x17
        /*008a*/ 	.short	(.L_34 - .L_33)
.L_33:
        /*008c*/ 	.word	0x00000000
        /*0090*/ 	.short	0x0009
        /*0092*/ 	.short	0x0280
        /*0094*/ 	.byte	0x00, 0xf0, 0x11, 0x00


	//----- nvinfo : EIATTR_KPARAM_INFO
	.align		4
.L_34:
        /*0098*/ 	.byte	0x04, 0x17
        /*009a*/ 	.short	(.L_36 - .L_35)
.L_35:
        /*009c*/ 	.word	0x00000000
        /*00a0*/ 	.short	0x0008
        /*00a2*/ 	.short	0x0200
        /*00a4*/ 	.byte	0x00, 0xf0, 0x01, 0x02


	//----- nvinfo : EIATTR_KPARAM_INFO
	.align		4
.L_36:
        /*00a8*/ 	.byte	0x04, 0x17
        /*00aa*/ 	.short	(.L_38 - .L_37)
.L_37:
        /*00ac*/ 	.word	0x00000000
        /*00b0*/ 	.short	0x0007
        /*00b2*/ 	.short	0x0180
        /*00b4*/ 	.byte	0x00, 0xf0, 0x01, 0x02


	//----- nvinfo : EIATTR_KPARAM_INFO
	.align		4
.L_38:
        /*00b8*/ 	.byte	0x04, 0x17
        /*00ba*/ 	.short	(.L_40 - .L_39)
.L_39:
        /*00bc*/ 	.word	0x00000000
        /*00c0*/ 	.short	0x0006
        /*00c2*/ 	.short	0x0100
        /*00c4*/ 	.byte	0x00, 0xf0, 0x01, 0x02


	//----- nvinfo : EIATTR_KPARAM_INFO
	.align		4
.L_40:
        /*00c8*/ 	.byte	0x04, 0x17
        /*00ca*/ 	.short	(.L_42 - .L_41)
.L_41:
        /*00cc*/ 	.word	0x00000000
        /*00d0*/ 	.short	0x0005
        /*00d2*/ 	.short	0x0080
        /*00d4*/ 	.byte	0x00, 0xf0, 0x01, 0x02


	//----- nvinfo : EIATTR_KPARAM_INFO
	.align		4
.L_42:
        /*00d8*/ 	.byte	0x04, 0x17
        /*00da*/ 	.short	(.L_44 - .L_43)
.L_43:
        /*00dc*/ 	.word	0x00000000
        /*00e0*/ 	.short	0x0004
        /*00e2*/ 	.short	0x0030
        /*00e4*/ 	.byte	0x00, 0xf0, 0xa1, 0x00


	//----- nvinfo : EIATTR_KPARAM_INFO
	.align		4
.L_44:
        /*00e8*/ 	.byte	0x04, 0x17
        /*00ea*/ 	.short	(.L_46 - .L_45)
.L_45:
        /*00ec*/ 	.word	0x00000000
        /*00f0*/ 	.short	0x0003
        /*00f2*/ 	.short	0x0024
        /*00f4*/ 	.byte	0x00, 0xf0, 0x31, 0x00


	//----- nvinfo : EIATTR_KPARAM_INFO
	.align		4
.L_46:
        /*00f8*/ 	.byte	0x04, 0x17
        /*00fa*/ 	.short	(.L_48 - .L_47)
.L_47:
        /*00fc*/ 	.word	0x00000000
        /*0100*/ 	.short	0x0002
        /*0102*/ 	.short	0x0018
        /*0104*/ 	.byte	0x00, 0xf0, 0x31, 0x00


	//----- nvinfo : EIATTR_KPARAM_INFO
	.align		4
.L_48:
        /*0108*/ 	.byte	0x04, 0x17
        /*010a*/ 	.short	(.L_50 - .L_49)
.L_49:
        /*010c*/ 	.word	0x00000000
        /*0110*/ 	.short	0x0001
        /*0112*/ 	.short	0x000c
        /*0114*/ 	.byte	0x00, 0xf0, 0x31, 0x00


	//----- nvinfo : EIATTR_KPARAM_INFO
	.align		4
.L_50:
        /*0118*/ 	.byte	0x04, 0x17
        /*011a*/ 	.short	(.L_52 - .L_51)
.L_51:
        /*011c*/ 	.word	0x00000000
        /*0120*/ 	.short	0x0000
        /*0122*/ 	.short	0x0000
        /*0124*/ 	.byte	0x00, 0xf0, 0x31, 0x00


	//----- nvinfo : EIATTR_AT_ENTRY_FRAGMENTS
	.align		4
.L_52:
        /*0128*/ 	.byte	0x04, 0x4f
        /*012a*/ 	.short	(.L_54 - .L_53)


	//   ....[0]....
.L_53:
        /*012c*/ 	.word	0x00000004


	//----- nvinfo : EIATTR_RESERVED_SMEM_USED
	.align		4
.L_54:
        /*0130*/ 	.byte	0x01, 0x41
	.zero		2


	//----- nvinfo : EIATTR_SPARSE_MMA_MASK
	.align		4
        /*0134*/ 	.byte	0x03, 0x50
        /*0136*/ 	.short	0x0000


	//----- nvinfo : EIATTR_TCGEN05_1CTA_USED
	.align		4
        /*0138*/ 	.byte	0x01, 0x51
	.zero		2


	//----- nvinfo : EIATTR_MAXREG_COUNT
	.align		4
        /*013c*/ 	.byte	0x03, 0x1b
        /*013e*/ 	.short	0x0080


	//----- nvinfo : EIATTR_NUM_BARRIERS
	.align		4
        /*0140*/ 	.byte	0x02, 0x4c
        /*0142*/ 	.byte	0x10
	.zero		1


	//----- nvinfo : EIATTR_INT_WARP_WIDE_INSTR_OFFSETS
	.align		4
        /*0144*/ 	.byte	0x04, 0x31
        /*0146*/ 	.short	(.L_56 - .L_55)


	//   ....[0]....
.L_55:
        /*0148*/ 	.word	0x000026d0


	//   ....[1]....
        /*014c*/ 	.word	0x00002700


	//----- nvinfo : EIATTR_COOP_GROUP_MASK_REGIDS
	.align		4
.L_56:
        /*0150*/ 	.byte	0x04, 0x29
        /*0152*/ 	.short	(.L_58 - .L_57)


	//   ....[0]....
.L_57:
        /*0154*/ 	.word	0xffffffff


	//   ....[1]....
        /*0158*/ 	.word	0xffffffff


	//   ....[2]....
        /*015c*/ 	.word	0xffffffff


	//   ....[3]....
        /*0160*/ 	.word	0xffffffff


	//   ....[4]....
        /*0164*/ 	.word	0xffffffff


	//   ....[5]....
        /*0168*/ 	.word	0xffffffff


	//   ....[6]....
        /*016c*/ 	.word	0xffffffff


	//   ....[7]....
        /*0170*/ 	.word	0xffffffff


	//----- nvinfo : EIATTR_COOP_GROUP_INSTR_OFFSETS
	.align		4
.L_58:
        /*0174*/ 	.byte	0x04, 0x28
        /*0176*/ 	.short	(.L_60 - .L_59)


	//   ....[0]....
.L_59:
        /*0178*/ 	.word	0x00000890


	//   ....[1]....
        /*017c*/ 	.word	0x00000b50


	//   ....[2]....
        /*0180*/ 	.word	0x00000c90


	//   ....[3]....
        /*0184*/ 	.word	0x000025e0


	//   ....[4]....
        /*0188*/ 	.word	0x000027b0


	//   ....[5]....
        /*018c*/ 	.word	0x00006f60


	//   ....[6]....
        /*0190*/ 	.word	0x000086f0


	//   ....[7]....
        /*0194*/ 	.word	0x00008f60


	//----- nvinfo : EIATTR_REG_RECONFIG
	.align		4
.L_60:
        /*0198*/ 	.byte	0x01, 0x54
	.zero		2


	//----- nvinfo : EIATTR_VRC_CTA_INIT_COUNT
	.align		4
        /*019c*/ 	.byte	0x02, 0x4a
        /*019e*/ 	.byte	0x80
	.zero		1


	//----- nvinfo : EIATTR_MBARRIER_INSTR_OFFSETS
	.align		4
        /*01a0*/ 	.byte	0x04, 0x39
        /*01a2*/ 	.short	(.L_62 - .L_61)


	//   ....[0]....
.L_61:
        /*01a4*/ 	.word	0x000002b0
        /*01a8*/ 	.word	0x000000ff
        /*01ac*/ 	.word	0x00000000
        /*01b0*/ 	.short	0x0100
        /*01b2*/ 	.byte	0x04
	.zero		1


	//   ....[1]....
        /*01b4*/ 	.word	0x000002c0
        /*01b8*/ 	.word	0x000000ff
        /*01bc*/ 	.word	0x00000008
        /*01c0*/ 	.short	0x0100
        /*01c2*/ 	.byte	0x04
	.zero		1


	//   ....[2]....
        /*01c4*/ 	.word	0x000002d0
        /*01c8*/ 	.word	0x000000ff
        /*01cc*/ 	.word	0x00000010
        /*01d0*/ 	.short	0x0100
        /*01d2*/ 	.byte	0x04
	.zero		1


	//   ....[3]....
        /*01d4*/ 	.word	0x000002e0
        /*01d8*/ 	.word	0x000000ff
        /*01dc*/ 	.word	0x00000018
        /*01e0*/ 	.short	0x0100
        /*01e2*/ 	.byte	0x04
	.zero		1


	//   ....[4]....
        /*01e4*/ 	.word	0x000002f0
        /*01e8*/ 	.word	0x000000ff
        /*01ec*/ 	.word	0x00000020
        /*01f0*/ 	.short	0x0100
        /*01f2*/ 	.byte	0x04
	.zero		1


	//   ....[5]....
        /*01f4*/ 	.word	0x00000300
        /*01f8*/ 	.word	0x000000ff
        /*01fc*/ 	.word	0x00000028
        /*0200*/ 	.short	0x0100
        /*0202*/ 	.byte	0x04
	.zero		1


	//   ....[6]....
        /*0204*/ 	.word	0x00000310
        /*0208*/ 	.word	0x000000ff
        /*020c*/ 	.word	0x00000030
        /*0210*/ 	.short	0x0100
        /*0212*/ 	.byte	0x04
	.zero		1


	//   ....[7]....
        /*0214*/ 	.word	0x00000320
        /*0218*/ 	.word	0x000000ff
        /*021c*/ 	.word	0x00000038
        /*0220*/ 	.short	0x0100
        /*0222*/ 	.byte	0x04
	.zero		1


	//   ....[8]....
        /*0224*/ 	.word	0x00000330
        /*0228*/ 	.word	0x000000ff
        /*022c*/ 	.word	0x00000040
        /*0230*/ 	.short	0x0100
        /*0232*/ 	.byte	0x04
	.zero		1


	//   ....[9]....
        /*0234*/ 	.word	0x00000340
        /*0238*/ 	.word	0x000000ff
        /*023c*/ 	.word	0x00000048
        /*0240*/ 	.short	0x0100
        /*0242*/ 	.byte	0x04
	.zero		1


	//   ....[10]....
        /*0244*/ 	.word	0x00000350
        /*0248*/ 	.word	0x000000ff
        /*024c*/ 	.word	0x00000050
        /*0250*/ 	.short	0x0100
        /*0252*/ 	.byte	0x04
	.zero		1


	//   ....[11]....
        /*0254*/ 	.word	0x00000360
        /*0258*/ 	.word	0x000000ff
        /*025c*/ 	.word	0x00000058
        /*0260*/ 	.short	0x0100
        /*0262*/ 	.byte	0x04
	.zero		1


	//   ....[12]....
        /*0264*/ 	.word	0x00000370
        /*0268*/ 	.word	0x000000ff
        /*026c*/ 	.word	0x00000060
        /*0270*/ 	.short	0x0100
        /*0272*/ 	.byte	0x04
	.zero		1


	//   ....[13]....
        /*0274*/ 	.word	0x00000380
        /*0278*/ 	.word	0x000000ff
        /*027c*/ 	.word	0x00000068
        /*0280*/ 	.short	0x0100
        /*0282*/ 	.byte	0x04
	.zero		1


	//   ....[14]....
        /*0284*/ 	.word	0x00000390
        /*0288*/ 	.word	0x000000ff
        /*028c*/ 	.word	0x00000070
        /*0290*/ 	.short	0x0100
        /*0292*/ 	.byte	0x04
	.zero		1


	//   ....[15]....
        /*0294*/ 	.word	0x000003a0
        /*0298*/ 	.word	0x000000ff
        /*029c*/ 	.word	0x00000078
        /*02a0*/ 	.short	0x0100
        /*02a2*/ 	.byte	0x04
	.zero		1


	//   ....[16]....
        /*02a4*/ 	.word	0x000003b0
        /*02a8*/ 	.word	0x000000ff
        /*02ac*/ 	.word	0x00000080
        /*02b0*/ 	.short	0x0100
        /*02b2*/ 	.byte	0x04
	.zero		1


	//   ....[17]....
        /*02b4*/ 	.word	0x000003c0
        /*02b8*/ 	.word	0x000000ff
        /*02bc*/ 	.word	0x00000088
        /*02c0*/ 	.short	0x0100
        /*02c2*/ 	.byte	0x04
	.zero		1


	//   ....[18]....
        /*02c4*/ 	.word	0x00000760
        /*02c8*/ 	.word	0x000000ff
        /*02cc*/ 	.word	0x00000080
        /*02d0*/ 	.short	0x010a
        /*02d2*/ 	.byte	0x04
	.zero		1


	//   ....[19]....
        /*02d4*/ 	.word	0x00000840
        /*02d8*/ 	.word	0x000000ff
        /*02dc*/ 	.word	0x00000088
        /*02e0*/ 	.short	0x0101
        /*02e2*/ 	.byte	0x04
	.zero		1


	//   ....[20]....
        /*02e4*/ 	.word	0x00000c00
        /*02e8*/ 	.word	0x000000ff
        /*02ec*/ 	.word	0x00000000
        /*02f0*/ 	.short	0x010a
        /*02f2*/ 	.byte	0x04
	.zero		1


	//   ....[21]....
        /*02f4*/ 	.word	0x00000cf0
        /*02f8*/ 	.word	0x000000ff
        /*02fc*/ 	.word	0x00000010
        /*0300*/ 	.short	0x010a
        /*0302*/ 	.byte	0x04
	.zero		1


	//   ....[22]....
        /*0304*/ 	.word	0x00001660
        /*0308*/ 	.word	0x000000ff
        /*030c*/ 	.word	0x00000010
        /*0310*/ 	.short	0x010a
        /*0312*/ 	.byte	0x11
	.zero		1


	//   ....[23]....
        /*0314*/ 	.word	0x000016b0
        /*0318*/ 	.word	0x000000ff
        /*031c*/ 	.word	0x00000048
        /*0320*/ 	.short	0x010a
        /*0322*/ 	.byte	0x04
	.zero		1


	//   ....[24]....
        /*0324*/ 	.word	0x000019c0
        /*0328*/ 	.word	0x000000ff
        /*032c*/ 	.word	0x00000050
        /*0330*/ 	.short	0x010a
        /*0332*/ 	.byte	0x04
	.zero		1


	//   ....[25]....
        /*0334*/ 	.word	0x00001b60
        /*0338*/ 	.word	0x000000ff
        /*033c*/ 	.word	0x00000010
        /*0340*/ 	.short	0x010a
        /*0342*/ 	.byte	0x15
	.zero		1


	//   ....[26]....
        /*0344*/ 	.word	0x00001f80
        /*0348*/ 	.word	0x000000ff
        /*034c*/ 	.word	0x00000010
        /*0350*/ 	.short	0x010a
        /*0352*/ 	.byte	0x12
	.zero		1


	//   ....[27]....
        /*0354*/ 	.word	0x00001fa0
        /*0358*/ 	.word	0x000000ff
        /*035c*/ 	.word	0x00000048
        /*0360*/ 	.short	0x010a
        /*0362*/ 	.byte	0x04
	.zero		1


	//   ....[28]....
        /*0364*/ 	.word	0x00002360
        /*0368*/ 	.word	0x000000ff
        /*036c*/ 	.word	0x00000050
        /*0370*/ 	.short	0x010a
        /*0372*/ 	.byte	0x05
	.zero		1


	//   ....[29]....
        /*0374*/ 	.word	0x00002970
        /*0378*/ 	.word	0x000000ff
        /*037c*/ 	.word	0x00000028
        /*0380*/ 	.short	0x010a
        /*0382*/ 	.byte	0x19
	.zero		1


	//   ....[30]....
        /*0384*/ 	.word	0x00002c70
        /*0388*/ 	.word	0x000000ff
        /*038c*/ 	.word	0x00000008
        /*0390*/ 	.short	0x010a
        /*0392*/ 	.byte	0x19
	.zero		1


	//   ....[31]....
        /*0394*/ 	.word	0x00002e80
        /*0398*/ 	.word	0x000000ff
        /*039c*/ 	.word	0x00000030
        /*03a0*/ 	.short	0x010a
        /*03a2*/ 	.byte	0x19
	.zero		1


	//   ....[32]....
        /*03a4*/ 	.word	0x00003510
        /*03a8*/ 	.word	0x000000ff
        /*03ac*/ 	.word	0x00000028
        /*03b0*/ 	.short	0x010a
        /*03b2*/ 	.byte	0x05
	.zero		1


	//   ....[33]....
        /*03b4*/ 	.word	0x000038d0
        /*03b8*/ 	.word	0x000000ff
        /*03bc*/ 	.word	0x00000028
        /*03c0*/ 	.short	0x010a
        /*03c2*/ 	.byte	0x04
	.zero		1


	//   ....[34]....
        /*03c4*/ 	.word	0x00003c30
        /*03c8*/ 	.word	0x000000ff
        /*03cc*/ 	.word	0x00000028
        /*03d0*/ 	.short	0x010a
        /*03d2*/ 	.byte	0x05
	.zero		1


	//   ....[35]....
        /*03d4*/ 	.word	0x00003e30
        /*03d8*/ 	.word	0x000000ff
        /*03dc*/ 	.word	0x00000028
        /*03e0*/ 	.short	0x010a
        /*03e2*/ 	.byte	0x05
	.zero		1


	//   ....[36]....
        /*03e4*/ 	.word	0x00004140
        /*03e8*/ 	.word	0x000000ff
        /*03ec*/ 	.word	0x00000028
        /*03f0*/ 	.short	0x010a
        /*03f2*/ 	.byte	0x05
	.zero		1


	//   ....[37]....
        /*03f4*/ 	.word	0x00004460
        /*03f8*/ 	.word	0x000000ff
        /*03fc*/ 	.word	0x00000028
        /*0400*/ 	.short	0x010a
        /*0402*/ 	.byte	0x06
	.zero		1


	//   ....[38]....
        /*0404*/ 	.word	0x00004790
        /*0408*/ 	.word	0x000000ff
        /*040c*/ 	.word	0x00000028
        /*0410*/ 	.short	0x010a
        /*0412*/ 	.byte	0x04
	.zero		1


	//   ....[39]....
        /*0414*/ 	.word	0x000047e0
        /*0418*/ 	.word	0x000000ff
        /*041c*/ 	.word	0x00000008
        /*0420*/ 	.short	0x010a
        /*0422*/ 	.byte	0x19
	.zero		1


	//   ....[40]....
        /*0424*/ 	.word	0x000048d0
        /*0428*/ 	.word	0x000000ff
        /*042c*/ 	.word	0x00000078
        /*0430*/ 	.short	0x010a
        /*0432*/ 	.byte	0x06
	.zero		1


	//   ....[41]....
        /*0434*/ 	.word	0x000048f0
        /*0438*/ 	.word	0x000000ff
        /*043c*/ 	.word	0x00000040
        /*0440*/ 	.short	0x010a
        /*0442*/ 	.byte	0x06
	.zero		1


	//   ....[42]....
        /*0444*/ 	.word	0x00006b40
        /*0448*/ 	.word	0x000000ff
        /*044c*/ 	.word	0x00000048
        /*0450*/ 	.short	0x0101
        /*0452*/ 	.byte	0x06
	.zero		1


	//   ....[43]....
        /*0454*/ 	.word	0x00006f70
        /*0458*/ 	.word	0x000000ff
        /*045c*/ 	.word	0x00000050
        /*0460*/ 	.short	0x0101
        /*0462*/ 	.byte	0x06
	.zero		1


	//   ....[44]....
        /*0464*/ 	.word	0x00006fa0
        /*0468*/ 	.word	0x000000ff
        /*046c*/ 	.word	0x00000078
        /*0470*/ 	.short	0x010a
        /*0472*/ 	.byte	0x06
	.zero		1


	//   ....[45]....
        /*0474*/ 	.word	0x000070a0
        /*0478*/ 	.word	0x000000ff
        /*047c*/ 	.word	0x00000040
        /*0480*/ 	.short	0x010a
        /*0482*/ 	.byte	0x06
	.zero		1


	//   ....[46]....
        /*0484*/ 	.word	0x00008470
        /*0488*/ 	.word	0x000000ff
        /*048c*/ 	.word	0x00000048
        /*0490*/ 	.short	0x0101
        /*0492*/ 	.byte	0x06
	.zero		1


	//   ....[47]....
        /*0494*/ 	.word	0x00008700
        /*0498*/ 	.word	0x000000ff
        /*049c*/ 	.word	0x00000050
        /*04a0*/ 	.short	0x0101
        /*04a2*/ 	.byte	0x06
	.zero		1


	//   ....[48]....
        /*04a4*/ 	.word	0x00008710
        /*04a8*/ 	.word	0x000000ff
        /*04ac*/ 	.word	0x00000078
        /*04b0*/ 	.short	0x010a
        /*04b2*/ 	.byte	0x06
	.zero		1


	//   ....[49]....
        /*04b4*/ 	.word	0x00008c60
        /*04b8*/ 	.word	0x000000ff
        /*04bc*/ 	.word	0x00000078
        /*04c0*/ 	.short	0x010a
        /*04c2*/ 	.byte	0x04
	.zero		1


	//   ....[50]....
        /*04c4*/ 	.word	0x00008ed0
        /*04c8*/ 	.word	0x00000003
        /*04cc*/ 	.word	0x00000048
        /*04d0*/ 	.short	0x0101
        /*04d2*/ 	.byte	0xff
	.zero		1


	//   ....[51]....
        /*04d4*/ 	.word	0x00008ef0
        /*04d8*/ 	.word	0x00000003
        /*04dc*/ 	.word	0x00000078
        /*04e0*/ 	.short	0x0101
        /*04e2*/ 	.byte	0xff
	.zero		1


	//   ....[52]....
        /*04e4*/ 	.word	0x00009740
        /*04e8*/ 	.word	0x00000003
        /*04ec*/ 	.word	0x00000048
        /*04f0*/ 	.short	0x0101
        /*04f2*/ 	.byte	0xff
	.zero		1


	//   ....[53]....
        /*04f4*/ 	.word	0x00009770
        /*04f8*/ 	.word	0x00000003
        /*04fc*/ 	.word	0x00000078
        /*0500*/ 	.short	0x0101
        /*0502*/ 	.byte	0xff
	.zero		1


	//   ....[54]....
        /*0504*/ 	.word	0x000097e0
        /*0508*/ 	.word	0x00000003
        /*050c*/ 	.word	0x00000078
        /*0510*/ 	.short	0x0101
        /*0512*/ 	.byte	0xff
	.zero		1


	//   ....[55]....
        /*0514*/ 	.word	0x000097f0
        /*0518*/ 	.word	0x00000003
        /*051c*/ 	.word	0x00000060
        /*0520*/ 	.short	0x010a
        /*0522*/ 	.byte	0xff
	.zero		1


	//   ....[56]....
        /*0524*/ 	.word	0x00009810
        /*0528*/ 	.word	0x00000003
        /*052c*/ 	.word	0x00000088
        /*0530*/ 	.short	0x010a
        /*0532*/ 	.byte	0xff
	.zero		1


	//   ....[57]....
        /*0534*/ 	.word	0x0000a8f0
        /*0538*/ 	.word	0x00000003
        /*053c*/ 	.word	0x00000048
        /*0540*/ 	.short	0x0101
        /*0542*/ 	.byte	0xff
	.zero		1


	//   ....[58]....
        /*0544*/ 	.word	0x0000a900
        /*0548*/ 	.word	0x00000003
        /*054c*/ 	.word	0x00000080
        /*0550*/ 	.short	0x0101
        /*0552*/ 	.byte	0xff
	.zero		1


	//   ....[59]....
        /*0554*/ 	.word	0x0000aa00
        /*0558*/ 	.word	0x00000003
        /*055c*/ 	.word	0x00000088
        /*0560*/ 	.short	0x010a
        /*0562*/ 	.byte	0xff
	.zero		1


	//   ....[60]....
        /*0564*/ 	.word	0x0000aa50
        /*0568*/ 	.word	0x00000002
        /*056c*/ 	.word	0x00000080
        /*0570*/ 	.short	0x010a
        /*0572*/ 	.byte	0xff
	.zero		1


	//   ....[61]....
        /*0574*/ 	.word	0x0000aab0
        /*0578*/ 	.word	0x00000002
        /*057c*/ 	.word	0x00000000
        /*0580*/ 	.short	0x010a
        /*0582*/ 	.byte	0xff
	.zero		1


	//   ....[62]....
        /*0584*/ 	.word	0x0000ab10
        /*0588*/ 	.word	0x00000003
        /*058c*/ 	.word	0x00000010
        /*0590*/ 	.short	0x010a
        /*0592*/ 	.byte	0xff
	.zero		1


	//   ....[63]....
        /*0594*/ 	.word	0x0000ab80
        /*0598*/ 	.word	0x0000000f
        /*059c*/ 	.word	0x00000010
        /*05a0*/ 	.short	0x010a
        /*05a2*/ 	.byte	0xff
	.zero		1


	//   ....[64]....
        /*05a4*/ 	.word	0x0000abf0
        /*05a8*/ 	.word	0x0000000f
        /*05ac*/ 	.word	0x00000048
        /*05b0*/ 	.short	0x010a
        /*05b2*/ 	.byte	0xff
	.zero		1


	//   ....[65]....
        /*05b4*/ 	.word	0x0000ac60
        /*05b8*/ 	.word	0x0000000f
        /*05bc*/ 	.word	0x00000050
        /*05c0*/ 	.short	0x010a
        /*05c2*/ 	.byte	0xff
	.zero		1


	//   ....[66]....
        /*05c4*/ 	.word	0x0000acd0
        /*05c8*/ 	.word	0x0000000f
        /*05cc*/ 	.word	0x00000010
        /*05d0*/ 	.short	0x010a
        /*05d2*/ 	.byte	0xff
	.zero		1


	//   ....[67]....
        /*05d4*/ 	.word	0x0000ad40
        /*05d8*/ 	.word	0x00000002
        /*05dc*/ 	.word	0x00000010
        /*05e0*/ 	.short	0x010a
        /*05e2*/ 	.byte	0xff
	.zero		1


	//   ....[68]....
        /*05e4*/ 	.word	0x0000adb0
        /*05e8*/ 	.word	0x00000003
        /*05ec*/ 	.word	0x00000048
        /*05f0*/ 	.short	0x010a
        /*05f2*/ 	.byte	0xff
	.zero		1


	//   ....[69]....
        /*05f4*/ 	.word	0x0000ae20
        /*05f8*/ 	.word	0x00000002
        /*05fc*/ 	.word	0x00000050
        /*0600*/ 	.short	0x010a
        /*0602*/ 	.byte	0xff
	.zero		1


	//   ....[70]....
        /*0604*/ 	.word	0x0000aea0
        /*0608*/ 	.word	0x00000002
        /*060c*/ 	.word	0x00000028
        /*0610*/ 	.short	0x010a
        /*0612*/ 	.byte	0xff
	.zero		1


	//   ....[71]....
        /*0614*/ 	.word	0x0000af20
        /*0618*/ 	.word	0x00000002
        /*061c*/ 	.word	0x00000008
        /*0620*/ 	.short	0x010a
        /*0622*/ 	.byte	0xff
	.zero		1


	//   ....[72]....
        /*0624*/ 	.word	0x0000afa0
        /*0628*/ 	.word	0x00000002
        /*062c*/ 	.word	0x00000030
        /*0630*/ 	.short	0x010a
        /*0632*/ 	.byte	0xff
	.zero		1


	//   ....[73]....
        /*0634*/ 	.word	0x0000b020
        /*0638*/ 	.word	0x00000002
        /*063c*/ 	.word	0x00000028
        /*0640*/ 	.short	0x010a
        /*0642*/ 	.byte	0xff
	.zero		1


	//   ....[74]....
        /*0644*/ 	.word	0x0000b0a0
        /*0648*/ 	.word	0x00000002
        /*064c*/ 	.word	0x00000028
        /*0650*/ 	.short	0x010a
        /*0652*/ 	.byte	0xff
	.zero		1


	//   ....[75]....
        /*0654*/ 	.word	0x0000b120
        /*0658*/ 	.word	0x00000002
        /*065c*/ 	.word	0x00000028
        /*0660*/ 	.short	0x010a
        /*0662*/ 	.byte	0xff
	.zero		1


	//   ....[76]....
        /*0664*/ 	.word	0x0000b1a0
        /*0668*/ 	.word	0x00000002
        /*066c*/ 	.word	0x00000028
        /*0670*/ 	.short	0x010a
        /*0672*/ 	.byte	0xff
	.zero		1


	//   ....[77]....
        /*0674*/ 	.word	0x0000b220
        /*0678*/ 	.word	0x00000002
        /*067c*/ 	.word	0x00000028
        /*0680*/ 	.short	0x010a
        /*0682*/ 	.byte	0xff
	.zero		1


	//   ....[78]....
        /*0684*/ 	.word	0x0000b2a0
        /*0688*/ 	.word	0x00000002
        /*068c*/ 	.word	0x00000028
        /*0690*/ 	.short	0x010a
        /*0692*/ 	.byte	0xff
	.zero		1


	//   ....[79]....
        /*0694*/ 	.word	0x0000b320
        /*0698*/ 	.word	0x00000002
        /*069c*/ 	.word	0x00000028
        /*06a0*/ 	.short	0x010a
        /*06a2*/ 	.byte	0xff
	.zero		1


	//   ....[80]....
        /*06a4*/ 	.word	0x0000b380
        /*06a8*/ 	.word	0x00000002
        /*06ac*/ 	.word	0x00000008
        /*06b0*/ 	.short	0x010a
        /*06b2*/ 	.byte	0xff
	.zero		1


	//   ....[81]....
        /*06b4*/ 	.word	0x0000b400
        /*06b8*/ 	.word	0x00000002
        /*06bc*/ 	.word	0x00000078
        /*06c0*/ 	.short	0x010a
        /*06c2*/ 	.byte	0xff
	.zero		1


	//   ....[82]....
        /*06c4*/ 	.word	0x0000b460
        /*06c8*/ 	.word	0x00000002
        /*06cc*/ 	.word	0x00000040
        /*06d0*/ 	.short	0x010a
        /*06d2*/ 	.byte	0xff
	.zero		1


	//   ....[83]....
        /*06d4*/ 	.word	0x0000b4c0
        /*06d8*/ 	.word	0x00000004
        /*06dc*/ 	.word	0x00000078
        /*06e0*/ 	.short	0x010a
        /*06e2*/ 	.byte	0xff
	.zero		1


	//   ....[84]....
        /*06e4*/ 	.word	0x0000b530
        /*06e8*/ 	.word	0x00000002
        /*06ec*/ 	.word	0x00000040
        /*06f0*/ 	.short	0x010a
        /*06f2*/ 	.byte	0xff
	.zero		1


	//   ....[85]....
        /*06f4*/ 	.word	0x0000b5a0
        /*06f8*/ 	.word	0x00000004
        /*06fc*/ 	.word	0x00000078
        /*0700*/ 	.short	0x010a
        /*0702*/ 	.byte	0xff
	.zero		1


	//   ....[86]....
        /*0704*/ 	.word	0x0000b610
        /*0708*/ 	.word	0x00000003
        /*070c*/ 	.word	0x00000078
        /*0710*/ 	.short	0x010a
        /*0712*/ 	.byte	0xff
	.zero		1


	//   ....[87]....
        /*0714*/ 	.word	0x0000b660
        /*0718*/ 	.word	0x00000003
        /*071c*/ 	.word	0x00000060
        /*0720*/ 	.short	0x010a
        /*0722*/ 	.byte	0xff
	.zero		1


	//   ....[88]....
        /*0724*/ 	.word	0x0000b6d0
        /*0728*/ 	.word	0x00000003
        /*072c*/ 	.word	0x00000088
        /*0730*/ 	.short	0x010a
        /*0732*/ 	.byte	0xff
	.zero		1


	//   ....[89]....
        /*0734*/ 	.word	0x0000b720
        /*0738*/ 	.word	0x00000003
        /*073c*/ 	.word	0x00000088
        /*0740*/ 	.short	0x010a
        /*0742*/ 	.byte	0xff
	.zero		1


	//----- nvinfo : EIATTR_NUM_MBARRIERS
	.align		4
.L_62:
        /*0744*/ 	.byte	0x03, 0x38
        /*0746*/ 	.short	0x0012


	//----- nvinfo : EIATTR_EXIT_INSTR_OFFSETS
	.align		4
        /*0748*/ 	.byte	0x04, 0x1c
        /*074a*/ 	.short	(.L_64 - .L_63)


	//   ....[0]....
.L_63:
        /*074c*/ 	.word	0x00008cb0


	//   ....[1]....
        /*0750*/ 	.word	0x0000aa30


	//----- nvinfo : EIATTR_INDIRECT_BRANCH_TARGETS
	.align		4
.L_64:
        /*0754*/ 	.byte	0x04, 0x34
        /*0756*/ 	.short	(.L_66 - .L_65)


	//   ....[0]....
.L_65:
        /*0758*/ 	.word	.L_x_115@srel
        /*075c*/ 	.short	0x0
        /*075e*/ 	.short	0x0
        /*0760*/ 	.word	0x3
        /*0764*/ 	.word	.L_x_116@srel
        /*0768*/ 	.word	.L_x_117@srel
        /*076c*/ 	.word	.L_x_6@srel


	//   ....[1]....
        /*0770*/ 	.word	.L_x_119@srel
        /*0774*/ 	.short	0x0
        /*0776*/ 	.short	0x0
        /*0778*/ 	.word	0x3
        /*077c*/ 	.word	.L_x_120@srel
        /*0780*/ 	.word	.L_x_121@srel
        /*0784*/ 	.word	.L_x_6@srel


	//   ....[2]....
        /*0788*/ 	.word	.L_x_123@srel
        /*078c*/ 	.short	0x0
        /*078e*/ 	.short	0x0
        /*0790*/ 	.word	0x3
        /*0794*/ 	.word	.L_x_124@srel
        /*0798*/ 	.word	.L_x_125@srel
        /*079c*/ 	.word	.L_x_6@srel


	//----- nvinfo : EIATTR_REQNTID
	.align		4
.L_66:
        /*07a0*/ 	.byte	0x04, 0x10
        /*07a2*/ 	.short	(.L_68 - .L_67)
.L_67:
        /*07a4*/ 	.word	0x00000200
        /*07a8*/ 	.word	0x00000001
        /*07ac*/ 	.word	0x00000001


	//----- nvinfo : EIATTR_CRS_STACK_SIZE
	.align		4
.L_68:
        /*07b0*/ 	.byte	0x04, 0x1e
        /*07b2*/ 	.short	(.L_70 - .L_69)
.L_69:
        /*07b4*/ 	.word	0x00000000


	//----- nvinfo : EIATTR_CBANK_PARAM_SIZE
	.align		4
.L_70:
        /*07b8*/ 	.byte	0x03, 0x19
        /*07ba*/ 	.short	0x02ac


	//----- nvinfo : EIATTR_PARAM_CBANK
	.align		4
        /*07bc*/ 	.byte	0x04, 0x0a
        /*07be*/ 	.short	(.L_72 - .L_71)
	.align		4
.L_71:
        /*07c0*/ 	.word	index@(.nv.constant0.kernel_cutlass_kernel_flash_attncuteflash_fwd_sm100FlashAttentionForwardSm100_object_at__tensor0000o19211101213_tensor0000o19211101213_tensor0000o19210111213_tensor0000o19211101213_tensor_0)
        /*07c4*/ 	.short	0x0380
        /*07c6*/ 	.short	0x02ac


	//----- nvinfo : EIATTR_SW_WAR
	.align		4
.L_72:
        /*07c8*/ 	.byte	0x04, 0x36
        /*07ca*/ 	.short	(.L_74 - .L_73)
.L_73:
        /*07cc*/ 	.word	0x00000008
.L_74:


//--------------------- .nv.compat                --------------------------
	.section	.nv.compat,"",@"SHT_CUDA_COMPAT_INFO"
	.align	4
        /*0000*/ 	.byte	0x02, 0x02, 0x02, 0x00, 0x02, 0x05, 0x05, 0x00, 0x02, 0x03, 0x01, 0x00, 0x02, 0x06, 0x01, 0x00


//--------------------- .nv.callgraph             --------------------------
	.section	.nv.callgraph,"",@"SHT_CUDA_CALLGRAPH"
	.align	4
	.sectionentsize	8
	.align		4
        /*0000*/ 	.word	0x00000000
	.align		4
        /*0004*/ 	.word	0xffffffff
	.align		4
        /*0008*/ 	.word	0x00000000
	.align		4
        /*000c*/ 	.word	0xfffffffe
	.align		4
        /*0010*/ 	.word	0x00000000
	.align		4
        /*0014*/ 	.word	0xfffffffd
	.align		4
        /*0018*/ 	.word	0x00000000
	.align		4
        /*001c*/ 	.word	0xfffffffc


//--------------------- .nv.constant2.kernel_cutlass_kernel_flash_attncuteflash_fwd_sm100FlashAttentionForwardSm100_object_at__tensor0000o19211101213_tensor0000o19211101213_tensor0000o19210111213_tensor0000o19211101213_tensor_0 --------------------------
	.section	.nv.constant2.kernel_cutlass_kernel_flash_attncuteflash_fwd_sm100FlashAttentionForwardSm100_object_at__tensor0000o19211101213_tensor0000o19211101213_tensor0000o19210111213_tensor0000o19211101213_tensor_0,"a",@progbits
	.sectionflags	@""
	.align	4
.nv.constant2.kernel_cutlass_kernel_flash_attncuteflash_fwd_sm100FlashAttentionForwardSm100_object_at__tensor0000o19211101213_tensor0000o19211101213_tensor0000o19210111213_tensor0000o19211101213_tensor_0:
        /*0000*/ 	.byte	0xd0, 0x04, 0x00, 0x00, 0xa0, 0x04, 0x00, 0x00, 0x30, 0x48, 0x00, 0x00, 0x90, 0x05, 0x00, 0x00
        /*0010*/ 	.byte	0x60, 0x05, 0x00, 0x00, 0x30, 0x48, 0x00, 0x00, 0x60, 0x08, 0x00, 0x00, 0x40, 0x06, 0x00, 0x00
        /*0020*/ 	.byte	0x30, 0x48, 0x00, 0x00


//--------------------- .text.kernel_cutlass_kernel_flash_attncuteflash_fwd_sm100FlashAttentionForwardSm100_object_at__tensor0000o19211101213_tensor0000o19211101213_tensor0000o19210111213_tensor0000o19211101213_tensor_0 --------------------------
	.section	.text.kernel_cutlass_kernel_flash_attncuteflash_fwd_sm100FlashAttentionForwardSm100_object_at__tensor0000o19211101213_tensor0000o19211101213_tensor0000o19210111213_tensor0000o19211101213_tensor_0,"ax",@progbits
	.align	128
        .global         kernel_cutlass_kernel_flash_attncuteflash_fwd_sm100FlashAttentionForwardSm100_object_at__tensor0000o19211101213_tensor0000o19211101213_tensor0000o19210111213_tensor0000o19211101213_tensor_0
        .type           kernel_cutlass_kernel_flash_attncuteflash_fwd_sm100FlashAttentionForwardSm100_object_at__tensor0000o19211101213_tensor0000o19211101213_tensor0000o19210111213_tensor0000o19211101213_tensor_0,@function
        .size           kernel_cutlass_kernel_flash_attncuteflash_fwd_sm100FlashAttentionForwardSm100_object_at__tensor0000o19211101213_tensor0000o19211101213_tensor0000o19210111213_tensor0000o19211101213_tensor_0,(.L_x_129 - kernel_cutlass_kernel_flash_attncuteflash_fwd_sm100FlashAttentionForwardSm100_object_at__tensor0000o19211101213_tensor0000o19211101213_tensor0000o19210111213_tensor0000o19211101213_tensor_0)
        .other          kernel_cutlass_kernel_flash_attncuteflash_fwd_sm100FlashAttentionForwardSm100_object_at__tensor0000o19211101213_tensor0000o19211101213_tensor0000o19210111213_tensor0000o19211101213_tensor_0,@"STO_CUDA_ENTRY STV_DEFAULT"
kernel_cutlass_kernel_flash_attncuteflash_fwd_sm100FlashAttentionForwardSm100_object_at__tensor0000o19211101213_tensor0000o19211101213_tensor0000o19210111213_tensor0000o19211101213_tensor_0:
.text.kernel_cutlass_kernel_flash_attncuteflash_fwd_sm100FlashAttentionForwardSm100_object_at__tensor0000o19211101213_tensor0000o19211101213_tensor0000o19210111213_tensor0000o19211101213_tensor_0:
[----:B------:R-:W1:Y:S01]  /*0000*/  LDC R1, c[0x0][0x37c] ;  /* 0x0000df00ff017b82 */ /* 0x000e620000000800 */
[----:B------:R-:W2:Y:S07]  /*0010*/  S2R R4, SR_TID.X ;  /* 0x0000000000047919 */ /* 0x000eae0000002100 */
[----:B------:R-:W3:Y:S01]  /*0020*/  S2UR UR26, SR_CTAID.X ;  /* 0x00000000001a79c3 */ /* 0x000ee20000002500 */
[----:B--2---:R-:W-:-:S04]  /*0030*/  SHF.R.U32.HI R0, RZ, 0x5, R4 ;  /* 0x00000005ff007819 */ /* 0x004fc80000011604 */
[----:B------:R-:W-:-:S13]  /*0040*/  ISETP.NE.AND P0, PT, R0, RZ, PT ;  /* 0x000000ff0000720c */ /* 0x000fda0003f05270 */
[----:B-1-3--:R-:W-:Y:S05]  /*0050*/  @P0 BRA `(.L_x_0) ;  /* 0x0000000000e00947 */ /* 0x00afea0003800000 */
[----:B------:R-:W1:Y:S01]  /*0060*/  S2UR UR6, SR_CgaCtaId ;  /* 0x00000000000679c3 */ /* 0x000e620000008800 */
[----:B------:R-:W2:Y:S01]  /*0070*/  LDCU.64 UR4, c[0x0][0x348] ;  /* 0x00006900ff0477ac */ /* 0x000ea20008000a00 */
[----:B------:R-:W-:Y:S01]  /*0080*/  UMOV UR7, 0x400 ;  /* 0x0000040000077882 */ /* 0x000fe20000000000 */
[----:B------:R-:W-:Y:S01]  /*0090*/  UMOV UR9, 0x1 ;  /* 0x0000000100097882 */ /* 0x000fe20000000000 */
[----:B------:R-:W-:Y:S01]  /*00a0*/  UMOV UR22, 0x100 ;  /* 0x0000010000167882 */ /* 0x000fe20000000000 */
[----:B------:R-:W-:Y:S01]  /*00b0*/  UMOV UR20, 0x4 ;  /* 0x0000000400147882 */ /* 0x000fe20000000000 */
[----:B------:R-:W-:-:S04]  /*00c0*/  UIADD3 UR22, UPT, UPT, -UR22, 0x100000, URZ ;  /* 0x0010000016167890 */ /* 0x000fc8000fffe1ff */
[----:B------:R-:W-:Y:S02]  /*00d0*/  USHF.L.U32 UR23, UR22, 0xb, URZ ;  /* 0x0000000b16177899 */ /* 0x000fe400080006ff */
[----:B------:R-:W-:Y:S01]  /*00e0*/  USHF.L.U32 UR22, UR22, 0x1, URZ ;  /* 0x0000000116167899 */ /* 0x000fe200080006ff */
[----:B------:R-:W-:Y:S01]  /*00f0*/  UMOV UR16, 0x80 ;  /* 0x0000008000107882 */ /* 0x000fe20000000000 */
[----:B------:R-:W-:-:S04]  /*0100*/  UIADD3 UR20, UPT, UPT, -UR20, 0x100000, URZ ;  /* 0x0010000014147890 */ /* 0x000fc8000fffe1ff */
[----:B------:R-:W-:Y:S02]  /*0110*/  USHF.L.U32 UR21, UR20, 0xb, URZ ;  /* 0x0000000b14157899 */ /* 0x000fe400080006ff */
[----:B------:R-:W-:Y:S01]  /*0120*/  USHF.L.U32 UR20, UR20, 0x1, URZ ;  /* 0x0000000114147899 */ /* 0x000fe200080006ff */
[----:B------:R-:W-:Y:S01]  /*0130*/  UMOV UR18, 0x20 ;  /* 0x0000002000127882 */ /* 0x000fe20000000000 */
[----:B------:R-:W-:-:S04]  /*0140*/  UIADD3 UR16, UPT, UPT, -UR16, 0x100000, URZ ;  /* 0x0010000010107890 */ /* 0x000fc8000fffe1ff */
[----:B------:R-:W-:Y:S02]  /*0150*/  USHF.L.U32 UR17, UR16, 0xb, URZ ;  /* 0x0000000b10117899 */ /* 0x000fe400080006ff */
[----:B------:R-:W-:Y:S02]  /*0160*/  USHF.L.U32 UR16, UR16, 0x1, URZ ;  /* 0x0000000110107899 */ /* 0x000fe400080006ff */
[----:B------:R-:W-:-:S04]  /*0170*/  UIADD3 UR18, UPT, UPT, -UR18, 0x100000, URZ ;  /* 0x0010000012127890 */ /* 0x000fc8000fffe1ff */
[----:B------:R-:W-:Y:S02]  /*0180*/  USHF.L.U32 UR19, UR18, 0xb, URZ ;  /* 0x0000000b12137899 */ /* 0x000fe400080006ff */
[----:B------:R-:W-:Y:S02]  /*0190*/  USHF.L.U32 UR18, UR18, 0x1, URZ ;  /* 0x0000000112127899 */ /* 0x000fe400080006ff */
[----:B--2---:R-:W-:Y:S02]  /*01a0*/  UIADD3 UR14, UP3, UPT, UR4, 0x80, URZ ;  /* 0x00000080040e7890 */ /* 0x004fe4000ff7e0ff */
[----:B------:R-:W-:Y:S02]  /*01b0*/  UIADD3 UR12, UP2, UPT, UR4, 0x100, URZ ;  /* 0x00000100040c7890 */ /* 0x000fe4000ff5e0ff */
[----:B------:R-:W-:Y:S02]  /*01c0*/  UIADD3 UR10, UP1, UPT, UR4, 0x180, URZ ;  /* 0x00000180040a7890 */ /* 0x000fe4000ff3e0ff */
[----:B------:R-:W-:-:S02]  /*01d0*/  UIADD3 UR8, UP0, UPT, UR4, 0x200, URZ ;  /* 0x0000020004087890 */ /* 0x000fc4000ff1e0ff */
[----:B-1----:R-:W-:Y:S02]  /*01e0*/  ULEA UR4, UR6, UR7, 0x18 ;  /* 0x0000000706047291 */ /* 0x002fe4000f8ec0ff */
[----:B------:R-:W-:-:S04]  /*01f0*/  UIADD3 UR6, UPT, UPT, -UR9, 0x100000, URZ ;  /* 0x0010000009067890 */ /* 0x000fc8000fffe1ff */
[----:B------:R-:W-:Y:S02]  /*0200*/  USHF.L.U32 UR7, UR6, 0xb, URZ ;  /* 0x0000000b06077899 */ /* 0x000fe400080006ff */
[----:B------:R-:W-:Y:S02]  /*0210*/  USHF.L.U32 UR6, UR6, 0x1, URZ ;  /* 0x0000000106067899 */ /* 0x000fe400080006ff */
[----:B------:R-:W-:Y:S02]  /*0220*/  UIADD3.X UR15, UPT, UPT, URZ, UR5, URZ, UP3, !UPT ;  /* 0x00000005ff0f7290 */ /* 0x000fe40009ffe4ff */
[----:B------:R-:W-:Y:S02]  /*0230*/  UIADD3.X UR13, UPT, UPT, URZ, UR5, URZ, UP2, !UPT ;  /* 0x00000005ff0d7290 */ /* 0x000fe400097fe4ff */
[----:B------:R-:W-:Y:S02]  /*0240*/  UIADD3.X UR11, UPT, UPT, URZ, UR5, URZ, UP1, !UPT ;  /* 0x00000005ff0b7290 */ /* 0x000fe40008ffe4ff */
[----:B------:R-:W-:-:S03]  /*0250*/  UIADD3.X UR9, UPT, UPT, URZ, UR5, URZ, UP0, !UPT ;  /* 0x00000005ff097290 */ /* 0x000fc600087fe4ff */
[----:B------:R1:W-:Y:S02]  /*0260*/  UTMACCTL.PF [UR14] ;  /* 0x000000000e0079b9 */ /* 0x0003e40008040000 */
[----:B------:R1:W-:Y:S02]  /*0270*/  UTMACCTL.PF [UR12] ;  /* 0x000000000c0079b9 */ /* 0x0003e40008040000 */
[----:B------:R1:W-:Y:S02]  /*0280*/  UTMACCTL.PF [UR10] ;  /* 0x000000000a0079b9 */ /* 0x0003e40008040000 */
[----:B------:R1:W-:Y:S01]  /*0290*/  UTMACCTL.PF [UR8] ;  /* 0x00000000080079b9 */ /* 0x0003e20008040000 */
[----:B------:R-:W2:Y:S02]  /*02a0*/  FENCE.VIEW.ASYNC.S ;  /* 0x00000000000073c6 */ /* 0x000ea40000000000 */
[----:B--2---:R1:W2:Y:S01]  /*02b0*/  SYNCS.EXCH.64 URZ, [UR4], UR6 ;  /* 0x0000000604ff75b2 */ /* 0x0042a20008000100 */
[----:B------:R1:W3:Y:S01]  /*02c0*/  SYNCS.EXCH.64 URZ, [UR4+0x8], UR6 ;  /* 0x0000080604ff75b2 */ /* 0x0002e20008000100 */
[----:B------:R1:W4:Y:S01]  /*02d0*/  SYNCS.EXCH.64 URZ, [UR4+0x10], UR6 ;  /* 0x0000100604ff75b2 */ /* 0x0003220008000100 */
[----:B------:R1:W5:Y:S01]  /*02e0*/  SYNCS.EXCH.64 URZ, [UR4+0x18], UR6 ;  /* 0x0000180604ff75b2 */ /* 0x0003620008000100 */
[----:B------:R1:W1:Y:S01]  /*02f0*/  SYNCS.EXCH.64 URZ, [UR4+0x20], UR6 ;  /* 0x0000200604ff75b2 */ /* 0x0002620008000100 */
        /* <DEDUP_REMOVED lines=13> */
[----:B------:R-:W-:Y:S01]  /*03d0*/  NOP ;  /* 0x0000000000007918 */ /* 0x000fe20000000000 */
.L_x_0:
[----:B------:R-:W-:Y:S01]  /*03e0*/  ISETP.GT.AND P0, PT, R0, 0xb, PT ;  /* 0x0000000b0000780c */ /* 0x000fe20003f04270 */
[----:B------:R-:W-:Y:S01]  /*03f0*/  NOP ;  /* 0x0000000000007918 */ /* 0x000fe20000000000 */
[----:B-12345:R-:W-:Y:S11]  /*0400*/  BAR.SYNC.DEFER_BLOCKING 0x0 ;  /* 0x0000000000007b1d */ /* 0x03eff60000010000 */
[----:B------:R-:W-:Y:S05]  /*0410*/  @P0 BRA `(.L_x_1) ;  /* 0x0000000000680947 */ /* 0x000fea0003800000 */
[----:B------:R-:W-:-:S13]  /*0420*/  ISETP.GT.AND P0, PT, R0, 0x5, PT ;  /* 0x000000050000780c */ /* 0x000fda0003f04270 */
[----:B------:R-:W-:Y:S05]  /*0430*/  @P0 BRA `(.L_x_2) ;  /* 0x0000000000300947 */ /* 0x000fea0003800000 */
[----:B------:R-:W-:-:S05]  /*0440*/  IMAD.MOV.U32 R3, RZ, RZ, -0x4 ;  /* 0xfffffffcff037424 */ /* 0x000fca00078e00ff */
[----:B------:R-:W-:-:S05]  /*0450*/  VIADDMNMX.U32 R3, R0, R3, 0x2, PT ;  /* 0x0000000200037446 */ /* 0x000fca0003800003 */
[----:B------:R-:W-:-:S04]  /*0460*/  IMAD.SHL.U32 R5, R3, 0x4, RZ ;  /* 0x0000000403057824 */ /* 0x000fc800078e00ff */
[----:B------:R-:W1:Y:S02]  /*0470*/  LDC R2, c[0x2][R5] ;  /* 0x0080000005027b82 */ /* 0x000e640000000800 */
[----:B-1----:R-:W-:-:S04]  /*0480*/  SHF.R.S32.HI R3, RZ, 0x1f, R2 ;  /* 0x0000001fff037819 */ /* 0x002fc80000011402 */
.L_x_115:
[----:B------:R-:W-:Y:S05]  /*0490*/  BRX R2 -0x4a0                                                                                                                                                                                                      (*"BRANCH_TARGETS .L_x_116,.L_x_117,.L_x_6"*) ;  /* 0xfffffff802d87949 */ /* 0x000fea000383ffff */
.L_x_117:
[----:B------:R-:W-:-:S08]  /*04a0*/  NOP ;  /* 0x0000000000007918 */ /* 0x000fd00000000000 */
[----:B------:R-:W1:-:S00]  /*04b0*/  USETMAXREG.DEALLOC.CTAPOOL 0x30 ;  /* 0x00000030000079c8 */ /* 0x000e4000080e0500 */
[----:B-1----:R-:W-:Y:S05]  /*04c0*/  BRA `(.L_x_3) ;  /* 0x0000008400f07947 */ /* 0x002fea0003800000 */
.L_x_116:
[----:B------:R-:W-:-:S08]  /*04d0*/  NOP ;  /* 0x0000000000007918 */ /* 0x000fd00000000000 */
[----:B------:R-:W1:-:S00]  /*04e0*/  USETMAXREG.DEALLOC.CTAPOOL 0x30 ;  /* 0x00000030000079c8 */ /* 0x000e4000080e0500 */
[----:B-1----:R-:W-:Y:S05]  /*04f0*/  BRA `(.L_x_3) ;  /* 0x0000008400e47947 */ /* 0x002fea0003800000 */
.L_x_2:
[----:B------:R-:W-:-:S05]  /*0500*/  IMAD.MOV.U32 R3, RZ, RZ, -0x6 ;  /* 0xfffffffaff037424 */ /* 0x000fca00078e00ff */
[----:B------:R-:W-:-:S05]  /*0510*/  VIADDMNMX.U32 R3, R0, R3, 0x2, PT ;  /* 0x0000000200037446 */ /* 0x000fca0003800003 */
[----:B------:R-:W-:-:S04]  /*0520*/  IMAD.SHL.U32 R5, R3, 0x4, RZ ;  /* 0x0000000403057824 */ /* 0x000fc800078e00ff */
[----:B------:R-:W1:Y:S02]  /*0530*/  LDC R2, c[0x2][R5+0xc] ;  /* 0x0080030005027b82 */ /* 0x000e640000000800 */
[----:B-1----:R-:W-:-:S04]  /*0540*/  SHF.R.S32.HI R3, RZ, 0x1f, R2 ;  /* 0x0000001fff037819 */ /* 0x002fc80000011402 */
.L_x_119:
[----:B------:R-:W-:Y:S05]  /*0550*/  BRX R2 -0x560                                                                                                                                                                                                      (*"BRANCH_TARGETS .L_x_120,.L_x_121,.L_x_6"*) ;  /* 0xfffffff802a87949 */ /* 0x000fea000383ffff */
.L_x_121:
[----:B------:R-:W-:-:S08]  /*0560*/  NOP ;  /* 0x0000000000007918 */ /* 0x000fd00000000000 */
[----:B------:R-:W1:-:S00]  /*0570*/  USETMAXREG.DEALLOC.CTAPOOL 0x30 ;  /* 0x00000030000079c8 */ /* 0x000e4000080e0500 */
[----:B-1----:R-:W-:Y:S05]  /*0580*/  BRA `(.L_x_3) ;  /* 0x0000008400c07947 */ /* 0x002fea0003800000 */
.L_x_120:
[----:B------:R-:W-:-:S08]  /*0590*/  NOP ;  /* 0x0000000000007918 */ /* 0x000fd00000000000 */
[----:B------:R-:W1:-:S00]  /*05a0*/  USETMAXREG.DEALLOC.CTAPOOL 0x30 ;  /* 0x00000030000079c8 */ /* 0x000e4000080e0500 */
[----:B-1----:R-:W-:Y:S05]  /*05b0*/  BRA `(.L_x_3) ;  /* 0x0000008400b47947 */ /* 0x002fea0003800000 */
.L_x_1:
[----:B------:R-:W-:-:S13]  /*05c0*/  ISETP.GT.AND P0, PT, R0, 0xd, PT ;  /* 0x0000000d0000780c */ /* 0x000fda0003f04270 */
[----:B------:R-:W-:Y:S05]  /*05d0*/  @P0 BRA `(.L_x_4) ;  /* 0x00000020007c0947 */ /* 0x000fea0003800000 */
[----:B------:R-:W-:-:S05]  /*05e0*/  IMAD.MOV.U32 R3, RZ, RZ, -0xc ;  /* 0xfffffff4ff037424 */ /* 0x000fca00078e00ff */
[----:B------:R-:W-:-:S05]  /*05f0*/  VIADDMNMX.U32 R3, R0, R3, 0x2, PT ;  /* 0x0000000200037446 */ /* 0x000fca0003800003 */
[----:B------:R-:W-:-:S04]  /*0600*/  IMAD.SHL.U32 R5, R3, 0x4, RZ ;  /* 0x0000000403057824 */ /* 0x000fc800078e00ff */
[----:B------:R-:W1:Y:S02]  /*0610*/  LDC R2, c[0x2][R5+0x18] ;  /* 0x0080060005027b82 */ /* 0x000e640000000800 */
[----:B-1----:R-:W-:-:S04]  /*0620*/  SHF.R.S32.HI R3, RZ, 0x1f, R2 ;  /* 0x0000001fff037819 */ /* 0x002fc80000011402 */
.L_x_123:
[----:B------:R-:W-:Y:S05]  /*0630*/  BRX R2 -0x640                                                                                                                                                                                                      (*"BRANCH_TARGETS .L_x_124,.L_x_125,.L_x_6"*) ;  /* 0xfffffff802707949 */ /* 0x000fea000383ffff */
.L_x_125:
[----:B------:R-:W-:-:S08]  /*0640*/  NOP ;  /* 0x0000000000007918 */ /* 0x000fd00000000000 */
[----:B------:R-:W1:-:S00]  /*0650*/  USETMAXREG.DEALLOC.CTAPOOL 0x30 ;  /* 0x00000030000079c8 */ /* 0x000e4000080e0500 */
[----:B------:R-:W2:Y:S01]  /*0660*/  S2UR UR4, SR_CgaCtaId ;  /* 0x00000000000479c3 */ /* 0x000ea20000008800 */
[----:B------:R-:W-:Y:S01]  /*0670*/  UMOV UR5, 0x400 ;  /* 0x0000040000057882 */ /* 0x000fe20000000000 */
[----:B------:R-:W3:Y:S01]  /*0680*/  LDCU.64 UR6, c[0x0][0x348] ;  /* 0x00006900ff0677ac */ /* 0x000ee20008000a00 */
[----:B------:R-:W-:-:S05]  /*0690*/  USHF.L.U32 UR26, UR26, 0x7, URZ ;  /* 0x000000071a1a7899 */ /* 0x000fca00080006ff */
[----:B------:R-:W4:Y:S01]  /*06a0*/  S2UR UR11, SR_CTAID.Y ;  /* 0x00000000000b79c3 */ /* 0x000f220000002600 */
[----:B------:R-:W-:Y:S01]  /*06b0*/  UMOV UR25, URZ ;  /* 0x000000ff00197c82 */ /* 0x000fe20008000000 */
[----:B------:R-:W-:Y:S01]  /*06c0*/  UMOV UR17, 0x40 ;  /* 0x0000004000117882 */ /* 0x000fe20000000000 */
[----:B------:R-:W-:Y:S01]  /*06d0*/  UMOV UR9, 0x80 ;  /* 0x0000008000097882 */ /* 0x000fe20000000000 */
[----:B------:R-:W-:-:S04]  /*06e0*/  UMOV UR18, UR26 ;  /* 0x0000001a00127c82 */ /* 0x000fc80008000000 */
[----:B------:R-:W5:Y:S01]  /*06f0*/  S2UR UR10, SR_CTAID.Z ;  /* 0x00000000000a79c3 */ /* 0x000f620000002700 */
[----:B---3--:R-:W-:Y:S02]  /*0700*/  UIADD3 UR6, UP0, UPT, UR6, 0x200, URZ ;  /* 0x0000020006067890 */ /* 0x008fe4000ff1e0ff */
[----:B--2---:R-:W-:Y:S02]  /*0710*/  ULEA UR4, UR4, UR5, 0x18 ;  /* 0x0000000504047291 */ /* 0x004fe4000f8ec0ff */
[----:B------:R-:W-:Y:S02]  /*0720*/  UIADD3.X UR7, UPT, UPT, URZ, UR7, URZ, UP0, !UPT ;  /* 0x00000007ff077290 */ /* 0x000fe400087fe4ff */
[----:B------:R-:W-:Y:S02]  /*0730*/  UIADD3 UR24, UPT, UPT, UR4, 0x800, URZ ;  /* 0x0000080004187890 */ /* 0x000fe4000fffe0ff */
[----:B------:R-:W-:Y:S01]  /*0740*/  UIADD3 UR16, UPT, UPT, UR4, 0x4800, URZ ;  /* 0x0000480004107890 */ /* 0x000fe2000fffe0ff */
[----:B----4-:R-:W-:-:S02]  /*0750*/  UMOV UR27, UR11 ;  /* 0x0000000b001b7c82 */ /* 0x010fc40008000000 */
[----:B------:R-:W1:Y:S01]  /*0760*/  SYNCS.PHASECHK.TRANS64.TRYWAIT P0, [UR4+0x80], RZ ;  /* 0x000080ffff0075a7 */ /* 0x000e620008001104 */
[----:B------:R-:W-:Y:S01]  /*0770*/  UMOV UR19, UR11 ;  /* 0x0000000b00137c82 */ /* 0x000fe20008000000 */
[----:B------:R-:W-:Y:S01]  /*0780*/  UIADD3 UR8, UPT, UPT, UR4, 0x8800, URZ ;  /* 0x0000880004087890 */ /* 0x000fe2000fffe0ff */
[----:B-----5:R-:W-:Y:S01]  /*0790*/  UMOV UR28, UR10 ;  /* 0x0000000a001c7c82 */ /* 0x020fe20008000000 */
[----:B------:R-:W-:Y:S01]  /*07a0*/  UMOV UR20, UR10 ;  /* 0x0000000a00147c82 */ /* 0x000fe20008000000 */
[----:B------:R-:W-:Y:S01]  /*07b0*/  UMOV UR12, UR10 ;  /* 0x0000000a000c7c82 */ /* 0x000fe20008000000 */
[----:B-1----:R-:W-:Y:S08]  /*07c0*/  @!P0 BRA `(.L_x_5) ;  /* 0x000000a0009c8947 */ /* 0x002ff00003800000 */
.L_x_58:
[----:B------:R2:W-:Y:S01]  /*07d0*/  UTMASTG.4D [UR24], [UR6], desc[URZ] ;  /* 0x0000ff18060073b5 */ /* 0x0005e20008019000 */
[----:B------:R-:W-:Y:S01]  /*07e0*/  UMOV UR10, UR26 ;  /* 0x0000001a000a7c82 */ /* 0x000fe20008000000 */
[----:B-1----:R-:W-:Y:S01]  /*07f0*/  HFMA2 R2, -RZ, RZ, 0, 5.9604644775390625e-08 ;  /* 0x00000001ff027431 */ /* 0x002fe200000001ff */
[----:B------:R2:W-:Y:S01]  /*0800*/  UTMASTG.4D [UR16], [UR6], desc[URZ] ;  /* 0x0000ff10060073b5 */ /* 0x0005e20008019000 */
[----:B------:R2:W-:Y:S01]  /*0810*/  UTMASTG.4D [UR8], [UR6], desc[URZ] ;  /* 0x0000ff08060073b5 */ /* 0x0005e20008019000 */
[----:B------:R0:W-:Y:S01]  /*0820*/  UTMACMDFLUSH ;  /* 0x00000000000079b7 */ /* 0x0001e20000000000 */
[----:B------:R-:W-:-:S04]  /*0830*/  DEPBAR.LE SB0, 0x0 ;  /* 0x000080000000791a */ /* 0x000fc80000000000 */
[----:B------:R2:W-:Y:S01]  /*0840*/  SYNCS.ARRIVE.TRANS64.ART0 RZ, [UR4+0x88], R2 ;  /* 0x00008802ffff79a7 */ /* 0x0005e20008500004 */
[----:B------:R-:W-:Y:S05]  /*0850*/  BRA `(.L_x_6) ;  /* 0x0000003c00f47947 */ /* 0x000fea0003800000 */
.L_x_124:
[----:B------:R-:W-:-:S08]  /*0860*/  NOP ;  /* 0x0000000000007918 */ /* 0x000fd00000000000 */
[----:B------:R-:W1:-:S00]  /*0870*/  USETMAXREG.DEALLOC.CTAPOOL 0x30 ;  /* 0x00000030000079c8 */ /* 0x000e4000080e0500 */
[----:B------:R-:W2:Y:S01]  /*0880*/  S2UR UR10, SR_CgaCtaId ;  /* 0x00000000000a79c3 */ /* 0x000ea20000008800 */
[----:B------:R-:W-:Y:S01]  /*0890*/  NOP ;  /* 0x0000000000007918 */ /* 0x000fe20000000000 */
[----:B------:R-:W-:Y:S02]  /*08a0*/  UMOV UR4, 0x40 ;  /* 0x0000004000047882 */ /* 0x000fe40000000000 */
[----:B--2---:R-:W-:-:S09]  /*08b0*/  ULEA UR4, UR10, UR4, 0x18 ;  /* 0x000000040a047291 */ /* 0x004fd2000f8ec0ff */
[----:B-1----:R-:W1:Y:S01]  /*08c0*/  LDS.U8 R2, [UR4] ;  /* 0x00000004ff027984 */ /* 0x002e620008000000 */
[----:B------:R-:W-:Y:S02]  /*08d0*/  UMOV UR4, 0x400 ;  /* 0x0000040000047882 */ /* 0x000fe40000000000 */
[----:B------:R-:W-:Y:S01]  /*08e0*/  ULEA UR8, UR10, UR4, 0x18 ;  /* 0x000000040a087291 */ /* 0x000fe2000f8ec0ff */
[----:B-1----:R-:W-:-:S13]  /*08f0*/  ISETP.NE.AND P0, PT, R2, RZ, PT ;  /* 0x000000ff0200720c */ /* 0x002fda0003f05270 */
[----:B------:R-:W-:Y:S05]  /*0900*/  @P0 BRA `(.L_x_7) ;  /* 0x00000000007c0947 */ /* 0x000fea0003800000 */
[----:B------:R-:W-:-:S13]  /*0910*/  ELECT P0, URZ, PT ;  /* 0x0000000000ff782f */ /* 0x000fda0003800000 */
[----:B------:R-:W-:Y:S05]  /*0920*/  @!P0 BRA `(.L_x_8) ;  /* 0x0000000000848947 */ /* 0x000fea0003800000 */
[----:B------:R-:W-:-:S05]  /*0930*/  UMOV UR4, 0x10 ;  /* 0x0000001000047882 */ /* 0x000fca0000000000 */
[----:B------:R-:W-:Y:S04]  /*0940*/  DEPBAR.LE SB1, 0x36 ;  /* 0x00009d800000791a */ /* 0x000fe80000000000 */
[----:B------:R-:W1:Y:S02]  /*0950*/  UTCATOMSWS.FIND_AND_SET.ALIGN UP0, UR4, UR4 ;  /* 0x00000004000475e3 */ /* 0x000e640008000800 */
[----:B-1----:R-:W-:Y:S01]  /*0960*/  PLOP3.LUT P0, PT, PT, PT, UP0, 0x80, 0x8 ;  /* 0x000000000008781c */ /* 0x002fe20003f0f008 */
[----:B------:R-:W-:-:S03]  /*0970*/  IMAD.U32 R6, RZ, RZ, UR4 ;  /* 0x00000004ff067e24 */ /* 0x000fc6000f8e00ff */
[----:B------:R-:W-:-:S04]  /*0980*/  SEL R2, RZ, 0xffffffff, !P0 ;  /* 0xffffffffff027807 */ /* 0x000fc80004000000 */
[----:B------:R-:W-:Y:S01]  /*0990*/  ISETP.NE.AND P0, PT, R2, RZ, PT ;  /* 0x000000ff0200720c */ /* 0x000fe20003f05270 */
[----:B------:R-:W-:-:S12]  /*09a0*/  IMAD.MOV.U32 R2, RZ, RZ, 0x1 ;  /* 0x00000001ff027424 */ /* 0x000fd800078e00ff */
[----:B------:R-:W-:Y:S05]  /*09b0*/  @P0 BRA `(.L_x_9) ;  /* 0x0000000000240947 */ /* 0x000fea0003800000 */
.L_x_10:
[----:B------:R-:W-:Y:S05]  /*09c0*/  NANOSLEEP 0x64 ;  /* 0x000000640000795d */ /* 0x000fea0003800000 */
[----:B------:R-:W-:-:S05]  /*09d0*/  UMOV UR4, 0x10 ;  /* 0x0000001000047882 */ /* 0x000fca0000000000 */
[----:B------:R-:W-:Y:S04]  /*09e0*/  DEPBAR.LE SB1, 0x36 ;  /* 0x00009d800000791a */ /* 0x000fe80000000000 */
[----:B------:R-:W1:Y:S02]  /*09f0*/  UTCATOMSWS.FIND_AND_SET.ALIGN UP0, UR4, UR4 ;  /* 0x00000004000475e3 */ /* 0x000e640008000800 */
[----:B-1----:R-:W-:Y:S01]  /*0a00*/  PLOP3.LUT P0, PT, PT, PT, UP0, 0x80, 0x8 ;  /* 0x000000000008781c */ /* 0x002fe20003f0f008 */
[----:B------:R-:W-:-:S03]  /*0a10*/  IMAD.U32 R6, RZ, RZ, UR4 ;  /* 0x00000004ff067e24 */ /* 0x000fc6000f8e00ff */
[----:B------:R-:W-:-:S04]  /*0a20*/  SEL R3, RZ, 0xffffffff, !P0 ;  /* 0xffffffffff037807 */ /* 0x000fc80004000000 */
[----:B------:R-:W-:-:S13]  /*0a30*/  ISETP.NE.AND P0, PT, R3, RZ, PT ;  /* 0x000000ff0300720c */ /* 0x000fda0003f05270 */
[----:B------:R-:W-:Y:S05]  /*0a40*/  @!P0 BRA `(.L_x_10) ;  /* 0xfffffffc00dc8947 */ /* 0x000fea000383ffff */
.L_x_9:
[----:B------:R-:W-:Y:S01]  /*0a50*/  VIADD R5, R6, 0x10 ;  /* 0x0000001006057836 */ /* 0x000fe20000000000 */
[----:B------:R-:W-:Y:S01]  /*0a60*/  UMOV UR4, 0x50 ;  /* 0x0000005000047882 */ /* 0x000fe20000000000 */
[----:B------:R-:W-:Y:S01]  /*0a70*/  IMAD.MOV.U32 R3, RZ, RZ, 0xffff ;  /* 0x0000ffffff037424 */ /* 0x000fe200078e00ff */
[----:B------:R-:W-:Y:S02]  /*0a80*/  ULEA UR4, UR10, UR4, 0x18 ;  /* 0x000000040a047291 */ /* 0x000fe4000f8ec0ff */
[----:B------:R-:W-:Y:S02]  /*0a90*/  SHF.L.U32 R2, R2, R5, RZ ;  /* 0x0000000502027219 */ /* 0x000fe400000006ff */
[----:B------:R-:W-:Y:S01]  /*0aa0*/  SHF.L.U32 R3, R3, R6, RZ ;  /* 0x0000000603037219 */ /* 0x000fe200000006ff */
[----:B------:R-:W-:-:S03]  /*0ab0*/  IMAD.SHL.U32 R6, R6, 0x20, RZ ;  /* 0x0000002006067824 */ /* 0x000fc600078e00ff */
[----:B------:R-:W-:-:S05]  /*0ac0*/  LOP3.LUT R2, R2, R3, RZ, 0xfc, !PT ;  /* 0x0000000302027212 */ /* 0x000fca00078efcff */
[----:B------:R1:W-:Y:S04]  /*0ad0*/  ATOMS.OR RZ, [UR4], R2 ;  /* 0x00000002ffff798c */ /* 0x0003e8000b000004 */
[----:B------:R1:W-:Y:S01]  /*0ae0*/  STS [UR8+0xb8], R6 ;  /* 0x0000b806ff007988 */ /* 0x0003e20008000808 */
[----:B------:R-:W-:Y:S05]  /*0af0*/  BRA `(.L_x_8) ;  /* 0x0000000000107947 */ /* 0x000fea0003800000 */
.L_x_7:
[----:B------:R-:W-:-:S05]  /*0b00*/  MOV R2, 0xffffffff ;  /* 0xffffffff00027802 */ /* 0x000fca0000000f00 */
[----:B------:R1:W-:Y:S02]  /*0b10*/  STS [UR8+0xb8], R2 ;  /* 0x0000b802ff007988 */ /* 0x0003e40008000808 */
[----:B-1----:R-:W-:Y:S02]  /*0b20*/  MOV R2, 0xb40 ;  /* 0x00000b4000027802 */ /* 0x002fe40000000f00 */
[----:B------:R-:W-:Y:S05]  /*0b30*/  CALL.REL.NOINC `($__internal_1_$__cuda_sm10x_tcgen05_guardrail_trap_phase_invalid_during_alloc) ;  /* 0x000000ac00187944 */ /* 0x000fea0003c00000 */
.L_x_8:
[----:B------:R-:W-:Y:S05]  /*0b40*/  WARPSYNC.ALL ;  /* 0x0000000000007948 */ /* 0x000fea0003800000 */
[----:B------:R-:W-:Y:S01]  /*0b50*/  NOP ;  /* 0x0000000000007918 */ /* 0x000fe20000000000 */
[----:B------:R-:W2:Y:S08]  /*0b60*/  S2UR UR4, SR_CgaCtaId ;  /* 0x00000000000479c3 */ /* 0x000eb00000008800 */
[----:B------:R-:W-:Y:S06]  /*0b70*/  BAR.SYNC.DEFER_BLOCKING 0x2, 0x120 ;  /* 0x0084800000007b1d */ /* 0x000fec0000010000 */
[----:B------:R-:W-:Y:S01]  /*0b80*/  UMOV UR5, 0x400 ;  /* 0x0000040000057882 */ /* 0x000fe20000000000 */
[----:B------:R-:W3:Y:S01]  /*0b90*/  LDCU UR9, c[0x0][0x38c] ;  /* 0x00007180ff0977ac */ /* 0x000ee20008000800 */
[----:B--2---:R-:W-:-:S02]  /*0ba0*/  ULEA UR4, UR4, UR5, 0x18 ;  /* 0x0000000504047291 */ /* 0x004fc4000f8ec0ff */
[----:B---3--:R-:W-:Y:S02]  /*0bb0*/  UIADD3 UR7, UPT, UPT, UR9, -0x1, URZ ;  /* 0xffffffff09077890 */ /* 0x008fe4000fffe0ff */
[----:B------:R-:W-:Y:S02]  /*0bc0*/  UIADD3 UR5, UPT, UPT, UR4, 0x800, URZ ;  /* 0x0000080004057890 */ /* 0x000fe4000fffe0ff */
[----:B------:R-:W-:Y:S02]  /*0bd0*/  UISETP.GT.AND UP0, UPT, UR9, URZ, UPT ;  /* 0x000000ff0900728c */ /* 0x000fe4000bf04270 */
[----:B------:R-:W-:Y:S01]  /*0be0*/  USHF.R.U32.HI UR5, URZ, 0x4, UR5 ;  /* 0x00000004ff057899 */ /* 0x000fe20008011605 */
[----:B------:R-:W-:Y:S01]  /*0bf0*/  LDS R20, [UR4+0xb8] ;  /* 0x0000b804ff147984 */ /* 0x000fe20008000800 */
[----:B------:R-:W2:Y:S01]  /*0c00*/  SYNCS.PHASECHK.TRANS64.TRYWAIT P0, [UR4], RZ ;  /* 0x000000ffff0075a7 */ /* 0x000ea20008001104 */
[----:B------:R-:W-:Y:S02]  /*0c10*/  USHF.R.S32.HI UR6, URZ, 0x1f, UR7 ;  /* 0x0000001fff067899 */ /* 0x000fe40008011407 */
[----:B------:R-:W-:-:S02]  /*0c20*/  ULOP3.LUT UR5, UR5, 0x3fc0, URZ, 0xc0, !UPT ;  /* 0x00003fc005057892 */ /* 0x000fc4000f8ec0ff */
[----:B------:R-:W-:Y:S02]  /*0c30*/  ULEA.HI UR6, UR6, UR7, URZ, 0x7 ;  /* 0x0000000706067291 */ /* 0x000fe4000f8f38ff */
[----:B------:R-:W-:Y:S02]  /*0c40*/  ULOP3.LUT UR5, UR5, 0x10000, URZ, 0xfc, !UPT ;  /* 0x0001000005057892 */ /* 0x000fe4000f8efcff */
[----:B------:R-:W-:-:S04]  /*0c50*/  USHF.R.S32.HI UR54, URZ, 0x7, UR6 ;  /* 0x00000007ff367899 */ /* 0x000fc80008011406 */
[----:B-1----:R-:W-:Y:S01]  /*0c60*/  MOV R2, UR5 ;  /* 0x0000000500027c02 */ /* 0x002fe20008000f00 */
[----:B------:R-:W-:-:S04]  /*0c70*/  UIADD3 UR5, UPT, UPT, -UR9, URZ, URZ ;  /* 0x000000ff09057290 */ /* 0x000fc8000fffe1ff */
[----:B------:R-:W-:Y:S01]  /*0c80*/  USHF.R.S32.HI UR5, URZ, 0x1f, UR5 ;  /* 0x0000001fff057899 */ /* 0x000fe20008011405 */
[----:B------:R-:W1:Y:S03]  /*0c90*/  SHFL.IDX PT, R2, R2, RZ, 0x1f ;  /* 0x00001fff02027589 */ /* 0x000e6600000e0000 */
[----:B------:R-:W-:-:S04]  /*0ca0*/  ULEA.HI UR5, UR5, -UR9, URZ, 0x7 ;  /* 0x8000000905057291 */ /* 0x000fc8000f8f38ff */
[----:B------:R-:W-:-:S04]  /*0cb0*/  USHF.R.S32.HI UR5, URZ, 0x7, UR5 ;  /* 0x00000007ff057899 */ /* 0x000fc80008011405 */
[----:B------:R-:W-:-:S03]  /*0cc0*/  @!UP0 ULOP3.LUT UR54, URZ, UR5, URZ, 0x33, !UPT ;  /* 0x00000005ff368292 */ /* 0x000fc6000f8e33ff */
[----:B-1----:R-:W-:Y:S01]  /*0cd0*/  R2UR UR5, R2 ;  /* 0x00000000020572ca */ /* 0x002fe200000e0000 */
[----:B--2---:R-:W-:-:S14]  /*0ce0*/  @!P0 BRA `(.L_x_11) ;  /* 0x0000009c006c8947 */ /* 0x004fdc0003800000 */
.L_x_59:
[----:B------:R-:W2:Y:S01]  /*0cf0*/  SYNCS.PHASECHK.TRANS64.TRYWAIT P0, [UR4+0x10], RZ ;  /* 0x000010ffff0075a7 */ /* 0x000ea20008001104 */
[----:B------:R-:W-:Y:S01]  /*0d00*/  UIADD3 UR7, UPT, UPT, UR5, 0x2, URZ ;  /* 0x0000000205077890 */ /* 0x000fe2000fffe0ff */
[----:B-1----:R-:W-:Y:S01]  /*0d10*/  HFMA2 R2, -RZ, RZ, 0, 0 ;  /* 0x00000000ff027431 */ /* 0x002fe200000001ff */
[----:B------:R-:W-:Y:S01]  /*0d20*/  UIADD3 UR42, UPT, UPT, UR5, 0x4, URZ ;  /* 0x00000004052a7890 */ /* 0x000fe2000fffe0ff */
[----:B------:R-:W-:Y:S01]  /*0d30*/  MOV R5, RZ ;  /* 0x000000ff00057202 */ /* 0x000fe20000000f00 */
[----:B------:R-:W-:Y:S02]  /*0d40*/  UIADD3 UR40, UPT, UPT, UR5, 0x6, URZ ;  /* 0x0000000605287890 */ /* 0x000fe4000fffe0ff */
[----:B------:R-:W-:Y:S02]  /*0d50*/  UIADD3 UR38, UPT, UPT, UR5, 0x400, URZ ;  /* 0x0000040005267890 */ /* 0x000fe4000fffe0ff */
[----:B------:R-:W-:Y:S02]  /*0d60*/  UIADD3 UR36, UPT, UPT, UR5, 0x402, URZ ;  /* 0x0000040205247890 */ /* 0x000fe4000fffe0ff */
[----:B------:R-:W-:-:S02]  /*0d70*/  UIADD3 UR34, UPT, UPT, UR5, 0x404, URZ ;  /* 0x0000040405227890 */ /* 0x000fc4000fffe0ff */
[----:B------:R-:W-:Y:S02]  /*0d80*/  UIADD3 UR32, UPT, UPT, UR5, 0x406, URZ ;  /* 0x0000040605207890 */ /* 0x000fe4000fffe0ff */
[----:B------:R-:W-:Y:S02]  /*0d90*/  UIADD3 UR28, UPT, UPT, UR5, 0x802, URZ ;  /* 0x00000802051c7890 */ /* 0x000fe4000fffe0ff */
[----:B------:R-:W-:Y:S02]  /*0da0*/  UIADD3 UR26, UPT, UPT, UR5, 0x804, URZ ;  /* 0x00000804051a7890 */ /* 0x000fe4000fffe0ff */
[----:B------:R-:W-:Y:S02]  /*0db0*/  UIADD3 UR24, UPT, UPT, UR5, 0x806, URZ ;  /* 0x0000080605187890 */ /* 0x000fe4000fffe0ff */
[----:B------:R-:W-:Y:S01]  /*0dc0*/  UIADD3 UR30, UPT, UPT, UR5, 0x800, URZ ;  /* 0x00000800051e7890 */ /* 0x000fe2000fffe0ff */
[----:B--2---:R-:W-:Y:S11]  /*0dd0*/  @!P0 BRA `(.L_x_12) ;  /* 0x0000009c00488947 */ /* 0x004ff60003800000 */
.L_x_61:
[----:B------:R-:W-:Y:S01]  /*0de0*/  UIADD3 UR6, UPT, UPT, UR4, 0xc800, URZ ;  /* 0x0000c80004067890 */ /* 0x000fe2000fffe0ff */
[----:B------:R-:W-:Y:S02]  /*0df0*/  R2UR UR13, R2 ;  /* 0x00000000020d72ca */ /* 0x000fe400000e0000 */
[----:B-1----:R-:W-:Y:S02]  /*0e00*/  CS2R R2, SRZ ;  /* 0x0000000000027805 */ /* 0x002fe4000001ff00 */
[----:B------:R-:W-:Y:S01]  /*0e10*/  R2UR UR66, R5 ;  /* 0x00000000054272ca */ /* 0x000fe200000e0000 */
[----:B------:R-:W-:Y:S01]  /*0e20*/  USHF.R.U32.HI UR6, URZ, 0x4, UR6 ;  /* 0x00000004ff067899 */ /* 0x000fe20008011606 */
[----:B------:R-:W-:Y:S01]  /*0e30*/  IMAD.MOV.U32 R5, RZ, RZ, RZ ;  /* 0x000000ffff057224 */ /* 0x000fe200078e00ff */
[----:B------:R-:W-:Y:S01]  /*0e40*/  UMOV UR44, UR7 ;  /* 0x00000007002c7c82 */ /* 0x000fe20008000000 */
[----:B------:R-:W-:Y:S01]  /*0e50*/  UMOV UR68, 0x0 ;  /* 0x0000000000447882 */ /* 0x000fe20000000000 */
[----:B------:R-:W-:Y:S01]  /*0e60*/  ULOP3.LUT UR6, UR6, 0x3fc0, URZ, 0xc0, !UPT ;  /* 0x00003fc006067892 */ /* 0x000fe2000f8ec0ff */
[----:B------:R-:W-:Y:S01]  /*0e70*/  R2UR UR65, R3 ;  /* 0x00000000034172ca */ /* 0x000fe200000e0000 */
[----:B------:R-:W-:Y:S01]  /*0e80*/  UMOV UR69, 0x8200490 ;  /* 0x0820049000457882 */ /* 0x000fe20000000000 */
[C---:B------:R-:W-:Y:S01]  /*0e90*/  R2UR UR64, R2.reuse ;  /* 0x00000000024072ca */ /* 0x040fe200000e0000 */
[----:B------:R-:W-:Y:S01]  /*0ea0*/  ULOP3.LUT UR6, UR6, 0x10000, URZ, 0xfc, !UPT ;  /* 0x0001000006067892 */ /* 0x000fe2000f8efcff */
[----:B------:R-:W-:Y:S01]  /*0eb0*/  R2UR UR63, R5 ;  /* 0x00000000053f72ca */ /* 0x000fe200000e0000 */
[----:B------:R-:W-:Y:S01]  /*0ec0*/  UMOV UR46, UR5 ;  /* 0x00000005002e7c82 */ /* 0x000fe20008000000 */
[----:B------:R-:W-:Y:S01]  /*0ed0*/  R2UR UR62, R3 ;  /* 0x00000000033e72ca */ /* 0x000fe200000e0000 */
[----:B------:R-:W-:Y:S01]  /*0ee0*/  UIADD3 UR52, UPT, UPT, UR6, 0x2, URZ ;  /* 0x0000000206347890 */ /* 0x000fe2000fffe0ff */
[C---:B------:R-:W-:Y:S01]  /*0ef0*/  R2UR UR61, R2.reuse ;  /* 0x00000000023d72ca */ /* 0x040fe200000e0000 */
[----:B------:R-:W-:Y:S01]  /*0f00*/  UIADD3 UR50, UPT, UPT, UR6, 0x4, URZ ;  /* 0x0000000406327890 */ /* 0x000fe2000fffe0ff */
[----:B------:R-:W-:Y:S01]  /*0f10*/  R2UR UR60, R5 ;  /* 0x00000000053c72ca */ /* 0x000fe200000e0000 */
[----:B------:R-:W-:Y:S01]  /*0f20*/  UIADD3 UR48, UPT, UPT, UR6, 0x6, URZ ;  /* 0x0000000606307890 */ /* 0x000fe2000fffe0ff */
[C---:B------:R-:W-:Y:S01]  /*0f30*/  R2UR UR59, R3.reuse ;  /* 0x00000000033b72ca */ /* 0x040fe200000e0000 */
[----:B------:R-:W-:Y:S01]  /*0f40*/  UIADD3 UR22, UPT, UPT, UR6, 0x400, URZ ;  /* 0x0000040006167890 */ /* 0x000fe2000fffe0ff */
[C---:B------:R-:W-:Y:S01]  /*0f50*/  R2UR UR58, R2.reuse ;  /* 0x00000000023a72ca */ /* 0x040fe200000e0000 */
[----:B------:R-:W-:Y:S01]  /*0f60*/  UIADD3 UR20, UPT, UPT, UR6, 0x402, URZ ;  /* 0x0000040206147890 */ /* 0x000fe2000fffe0ff */
[----:B------:R-:W-:Y:S01]  /*0f70*/  R2UR UR57, R3 ;  /* 0x00000000033972ca */ /* 0x000fe200000e0000 */
[----:B------:R-:W-:Y:S01]  /*0f80*/  UIADD3 UR18, UPT, UPT, UR6, 0x404, URZ ;  /* 0x0000040406127890 */ /* 0x000fe2000fffe0ff */
[----:B------:R-:W-:Y:S01]  /*0f90*/  R2UR UR56, R2 ;  /* 0x00000000023872ca */ /* 0x000fe200000e0000 */
[----:B------:R-:W-:Y:S01]  /*0fa0*/  UMOV UR47, 0x40004040 ;  /* 0x40004040002f7882 */ /* 0x000fe20000000000 */
[----:B------:R-:W-:Y:S01]  /*0fb0*/  UIADD3 UR16, UPT, UPT, UR6, 0x406, URZ ;  /* 0x0000040606107890 */ /* 0x000fe2000fffe0ff */
[----:B------:R-:W-:Y:S01]  /*0fc0*/  CS2R R18, SRZ ;  /* 0x0000000000127805 */ /* 0x000fe2000001ff00 */
[----:B------:R-:W-:Y:S01]  /*0fd0*/  UMOV UR7, 0x40004040 ;  /* 0x4000404000077882 */ /* 0x000fe20000000000 */
[----:B------:R-:W-:Y:S01]  /*0fe0*/  UMOV UR45, 0x40004040 ;  /* 0x40004040002d7882 */ /* 0x000fe20000000000 */
[----:B------:R-:W-:Y:S01]  /*0ff0*/  UIADD3 UR14, UPT, UPT, UR6, 0x800, URZ ;  /* 0x00000800060e7890 */ /* 0x000fe2000fffe0ff */
[----:B------:R1:W-:Y:S01]  /*1000*/  UTCHMMA gdesc[UR46], gdesc[UR6], tmem[UR13], tmem[UR68], idesc[UR69], !UPT ;  /* 0x00ff44062e0075ea */ /* 0x0003e2000f80000d */
[----:B------:R-:W-:Y:S01]  /*1010*/  UMOV UR53, 0x40004040 ;  /* 0x4000404000357882 */ /* 0x000fe20000000000 */
[----:B------:R-:W-:Y:S01]  /*1020*/  UMOV UR43, 0x40004040 ;  /* 0x40004040002b7882 */ /* 0x000fe20000000000 */
[----:B------:R-:W-:Y:S01]  /*1030*/  UIADD3 UR12, UPT, UPT, UR6, 0x802, URZ ;  /* 0x00000802060c7890 */ /* 0x000fe2000fffe0ff */
[----:B------:R2:W-:Y:S01]  /*1040*/  UTCHMMA gdesc[UR44], gdesc[UR52], tmem[UR66], tmem[UR68], idesc[UR69], UPT ;  /* 0x00ff44342c0075ea */ /* 0x0005e2000b800042 */
[----:B------:R-:W-:Y:S01]  /*1050*/  UMOV UR51, 0x40004040 ;  /* 0x4000404000337882 */ /* 0x000fe20000000000 */
[----:B------:R-:W-:Y:S01]  /*1060*/  UMOV UR41, 0x40004040 ;  /* 0x4000404000297882 */ /* 0x000fe20000000000 */
[----:B------:R-:W-:Y:S01]  /*1070*/  UIADD3 UR10, UPT, UPT, UR6, 0x804, URZ ;  /* 0x00000804060a7890 */ /* 0x000fe2000fffe0ff */
[----:B------:R-:W-:Y:S01]  /*1080*/  UTCHMMA gdesc[UR42], gdesc[UR50], tmem[UR65], tmem[UR68], idesc[UR69], UPT ;  /* 0x00ff44322a0075ea */ /* 0x000fe2000b800041 */
[----:B------:R-:W-:Y:S01]  /*1090*/  UMOV UR49, 0x40004040 ;  /* 0x4000404000317882 */ /* 0x000fe20000000000 */
[----:B------:R-:W-:Y:S01]  /*10a0*/  UMOV UR39, 0x40004040 ;  /* 0x4000404000277882 */ /* 0x000fe20000000000 */
[----:B------:R-:W-:Y:S01]  /*10b0*/  UIADD3 UR8, UPT, UPT, UR6, 0x806, URZ ;  /* 0x0000080606087890 */ /* 0x000fe2000fffe0ff */
[----:B------:R-:W-:Y:S01]  /*10c0*/  UTCHMMA gdesc[UR40], gdesc[UR48], tmem[UR64], tmem[UR68], idesc[UR69], UPT ;  /* 0x00ff4430280075ea */ /* 0x000fe2000b800040 */
[----:B------:R-:W-:Y:S01]  /*10d0*/  UMOV UR23, 0x40004040 ;  /* 0x4000404000177882 */ /* 0x000fe20000000000 */
[----:B------:R-:W-:Y:S01]  /*10e0*/  UIADD3 UR55, UPT, UPT, UR4, 0x40, URZ ;  /* 0x0000004004377890 */ /* 0x000fe2000fffe0ff */
[----:B------:R-:W-:Y:S01]  /*10f0*/  UMOV UR37, 0x40004040 ;  /* 0x4000404000257882 */ /* 0x000fe20000000000 */
[----:B------:R-:W-:Y:S01]  /*1100*/  UMOV UR21, 0x40004040 ;  /* 0x4000404000157882 */ /* 0x000fe20000000000 */
[----:B------:R-:W-:Y:S01]  /*1110*/  UMOV UR67, 0x8200490 ;  /* 0x0820049000437882 */ /* 0x000fe20000000000 */
[----:B------:R-:W-:Y:S01]  /*1120*/  UIADD3 UR5, UPT, UPT, UR4, 0x28, URZ ;  /* 0x0000002804057890 */ /* 0x000fe2000fffe0ff */
[----:B------:R-:W-:Y:S01]  /*1130*/  UMOV UR35, 0x40004040 ;  /* 0x4000404000237882 */ /* 0x000fe20000000000 */
[----:B------:R-:W-:Y:S01]  /*1140*/  UMOV UR19, 0x40004040 ;  /* 0x4000404000137882 */ /* 0x000fe20000000000 */
[----:B------:R-:W-:Y:S01]  /*1150*/  UMOV UR33, 0x40004040 ;  /* 0x4000404000217882 */ /* 0x000fe20000000000 */
[----:B------:R-:W-:Y:S01]  /*1160*/  UMOV UR17, 0x40004040 ;  /* 0x4000404000117882 */ /* 0x000fe20000000000 */
[----:B-1----:R-:W-:Y:S01]  /*1170*/  UMOV UR6, 0x0 ;  /* 0x0000000000067882 */ /* 0x002fe20000000000 */
[----:B------:R-:W-:Y:S01]  /*1180*/  UMOV UR7, 0x8200490 ;  /* 0x0820049000077882 */ /* 0x000fe20000000000 */
[----:B------:R-:W-:Y:S01]  /*1190*/  UMOV UR76, 0x0 ;  /* 0x00000000004c7882 */ /* 0x000fe20000000000 */
[----:B------:R-:W-:Y:S01]  /*11a0*/  UMOV UR77, 0x8200490 ;  /* 0x08200490004d7882 */ /* 0x000fe20000000000 */
[----:B--2---:R-:W-:Y:S01]  /*11b0*/  UMOV UR52, 0x0 ;  /* 0x0000000000347882 */ /* 0x004fe20000000000 */
[----:B------:R-:W-:Y:S01]  /*11c0*/  UMOV UR53, 0x8200490 ;  /* 0x0820049000357882 */ /* 0x000fe20000000000 */
[----:B------:R-:W-:Y:S01]  /*11d0*/  UMOV UR66, 0x0 ;  /* 0x0000000000427882 */ /* 0x000fe20000000000 */
[----:B------:R-:W-:Y:S01]  /*11e0*/  UTCHMMA gdesc[UR38], gdesc[UR22], tmem[UR63], tmem[UR52], idesc[UR53], UPT ;  /* 0x00ff3416260075ea */ /* 0x000fe2000b80003f */
[----:B------:R-:W-:Y:S01]  /*11f0*/  UTCHMMA gdesc[UR36], gdesc[UR20], tmem[UR62], tmem[UR66], idesc[UR67], UPT ;  /* 0x00ff4214240075ea */ /* 0x000fe2000b80003e */
[----:B------:R-:W-:Y:S01]  /*1200*/  UMOV UR31, 0x40004040 ;  /* 0x40004040001f7882 */ /* 0x000fe20000000000 */
[----:B------:R-:W-:Y:S01]  /*1210*/  UMOV UR15, 0x40004040 ;  /* 0x40004040000f7882 */ /* 0x000fe20000000000 */
[----:B------:R1:W-:Y:S01]  /*1220*/  UTCHMMA gdesc[UR34], gdesc[UR18], tmem[UR61], tmem[UR6], idesc[UR7], UPT ;  /* 0x00ff0612220075ea */ /* 0x0003e2000b80003d */
[----:B------:R-:W-:Y:S01]  /*1230*/  UMOV UR74, 0x0 ;  /* 0x00000000004a7882 */ /* 0x000fe20000000000 */
[----:B------:R-:W-:Y:S01]  /*1240*/  UMOV UR75, 0x8200490 ;  /* 0x08200490004b7882 */ /* 0x000fe20000000000 */
        /* <DEDUP_REMOVED lines=13> */
[----:B------:R2:W-:Y:S01]  /*1320*/  UTCHMMA gdesc[UR26], gdesc[UR10], tmem[UR57], tmem[UR72], idesc[UR73], UPT ;  /* 0x00ff480a1a0075ea */ /* 0x0005e2000b800039 */
[----:B------:R2:W-:Y:S01]  /*1330*/  UTCHMMA gdesc[UR24], gdesc[UR8], tmem[UR56], tmem[UR70], idesc[UR71], UPT ;  /* 0x00ff4608180075ea */ /* 0x0005e2000b800038 */
[----:B------:R2:W-:Y:S01]  /*1340*/  UTCBAR [UR55], URZ ;  /* 0x000000ff370073e9 */ /* 0x0005e200080000ff */
[----:B------:R2:W-:Y:S01]  /*1350*/  UTCBAR [UR5], URZ ;  /* 0x000000ff050073e9 */ /* 0x0005e200080000ff */
[----:B------:R-:W-:Y:S01]  /*1360*/  UISETP.GE.AND UP0, UPT, UR54, 0x1, UPT ;  /* 0x000000013600788c */ /* 0x000fe2000bf06270 */
[----:B-1----:R-:W-:Y:S01]  /*1370*/  UMOV UR6, 0x1 ;  /* 0x0000000100067882 */ /* 0x002fe20000000000 */
[----:B------:R-:W-:-:S07]  /*1380*/  UMOV UR7, URZ ;  /* 0x000000ff00077c82 */ /* 0x000fce0008000000 */
[----:B------:R-:W-:Y:S05]  /*1390*/  BRA.U !UP0, `(.L_x_13) ;  /* 0x0000000908e47547 */ /* 0x000fea000b800000 */
[----:B------:R-:W-:Y:S01]  /*13a0*/  CS2R R18, SRZ ;  /* 0x0000000000127805 */ /* 0x000fe2000001ff00 */
[----:B------:R-:W-:Y:S01]  /*13b0*/  IMAD.MOV.U32 R14, RZ, RZ, RZ ;  /* 0x000000ffff0e7224 */ /* 0x000fe200078e00ff */
[----:B------:R-:W-:Y:S02]  /*13c0*/  CS2R R12, SRZ ;  /* 0x00000000000c7805 */ /* 0x000fe4000001ff00 */
[----:B------:R-:W-:Y:S02]  /*13d0*/  CS2R R10, SRZ ;  /* 0x00000000000a7805 */ /* 0x000fe4000001ff00 */
[----:B------:R-:W-:Y:S02]  /*13e0*/  CS2R R8, SRZ ;  /* 0x0000000000087805 */ /* 0x000fe4000001ff00 */
[----:B------:R-:W-:Y:S01]  /*13f0*/  CS2R R6, SRZ ;  /* 0x0000000000067805 */ /* 0x000fe2000001ff00 */
[----:B------:R-:W-:Y:S01]  /*1400*/  IMAD.MOV.U32 R5, RZ, RZ, RZ ;  /* 0x000000ffff057224 */ /* 0x000fe200078e00ff */
[----:B------:R-:W-:Y:S01]  /*1410*/  CS2R R2, SRZ ;  /* 0x0000000000027805 */ /* 0x000fe2000001ff00 */
[----:B------:R-:W-:Y:S01]  /*1420*/  UIADD3 UR22, UPT, UPT, -UR54, URZ, URZ ;  /* 0x000000ff36167290 */ /* 0x000fe2000fffe1ff */
[----:B------:R-:W-:Y:S01]  /*1430*/  UMOV UR6, 0x1 ;  /* 0x0000000100067882 */ /* 0x000fe20000000000 */
[----:B------:R-:W-:Y:S01]  /*1440*/  UMOV UR7, URZ ;  /* 0x000000ff00077c82 */ /* 0x000fe20008000000 */
[----:B--2---:R-:W-:Y:S01]  /*1450*/  UMOV UR76, 0x0 ;  /* 0x00000000004c7882 */ /* 0x004fe20000000000 */
[----:B------:R-:W-:Y:S01]  /*1460*/  UMOV UR77, 0x8310490 ;  /* 0x08310490004d7882 */ /* 0x000fe20000000000 */
        /* <DEDUP_REMOVED lines=26> */
[----:B------:R-:W-:Y:S01]  /*1610*/  UIADD3 UR23, UPT, UPT, UR4, 0x40, URZ ;  /* 0x0000004004177890 */ /* 0x000fe2000fffe0ff */
[----:B------:R-:W-:Y:S01]  /*1620*/  UMOV UR48, 0x0 ;  /* 0x0000000000307882 */ /* 0x000fe20000000000 */
[----:B------:R-:W-:-:S10]  /*1630*/  UMOV UR49, 0x8200490 ;  /* 0x0820049000317882 */ /* 0x000fd40000000000 */
.L_x_18:
[----:B---3--:R-:W-:Y:S01]  /*1640*/  ULEA UR17, UR6, UR4, 0x3 ;  /* 0x0000000406117291 */ /* 0x008fe2000f8e18ff */
[----:B-1----:R-:W-:Y:S08]  /*1650*/  SHF.L.U32 R17, R18, 0x1f, RZ ;  /* 0x0000001f12117819 */ /* 0x002ff000000006ff */
[----:B------:R-:W1:Y:S02]  /*1660*/  SYNCS.PHASECHK.TRANS64.TRYWAIT P0, [UR17+0x10], R17 ;  /* 0x00001011ff0075a7 */ /* 0x000e640008001111 */
[----:B-1----:R-:W-:Y:S05]  /*1670*/  @!P0 BRA `(.L_x_14) ;  /* 0x0000009400388947 */ /* 0x002fea0003800000 */
.L_x_63:
[----:B------:R-:W-:Y:S02]  /*1680*/  IMAD.U32 R16, R19, -0x80000000, RZ ;  /* 0x8000000013107824 */ /* 0x000fe400078e00ff */
[----:B-1----:R-:W-:Y:S01]  /*1690*/  HFMA2 R15, -RZ, RZ, 0, 3.814697265625e-06 ;  /* 0x00000040ff0f7431 */ /* 0x002fe200000001ff */
[----:B------:R-:W-:Y:S01]  /*16a0*/  UIMAD UR5, UR6, 0xc000, UR4 ;  /* 0x0000c000060578a4 */ /* 0x000fe2000f8e0204 */
[----:B------:R-:W1:Y:S01]  /*16b0*/  SYNCS.PHASECHK.TRANS64.TRYWAIT P0, [UR4+0x48], R16 ;  /* 0x00004810ff0075a7 */ /* 0x000e620008001104 */
[----:B------:R-:W-:Y:S02]  /*16c0*/  UISETP.NE.U32.AND UP0, UPT, UR7, URZ, UPT ;  /* 0x000000ff0700728c */ /* 0x000fe4000bf05070 */
[----:B------:R-:W-:Y:S04]  /*16d0*/  UIADD3 UR5, UPT, UPT, UR5, 0xc800, URZ ;  /* 0x0000c80005057890 */ /* 0x000fe8000fffe0ff */
[----:B------:R-:W-:Y:S01]  /*16e0*/  USHF.R.U32.HI UR5, URZ, 0x4, UR5 ;  /* 0x00000004ff057899 */ /* 0x000fe20008011605 */
[----:B------:R-:W-:Y:S01]  /*16f0*/  R2UR UR16, R15 ;  /* 0x000000000f1072ca */ /* 0x000fe200000e0000 */
[----:B------:R-:W-:Y:S02]  /*1700*/  IMAD.MOV.U32 R15, RZ, RZ, 0x100 ;  /* 0x00000100ff0f7424 */ /* 0x000fe400078e00ff */
[----:B------:R-:W-:Y:S03]  /*1710*/  ULOP3.LUT UR5, UR5, 0x3fc0, URZ, 0xc0, !UPT ;  /* 0x00003fc005057892 */ /* 0x000fe6000f8ec0ff */
[----:B------:R-:W-:Y:S01]  /*1720*/  R2UR UR13, R15 ;  /* 0x000000000f0d72ca */ /* 0x000fe200000e0000 */
[----:B------:R-:W-:Y:S01]  /*1730*/  ULOP3.LUT UR5, UR5, 0x4000000, URZ, 0xfc, !UPT ;  /* 0x0400000005057892 */ /* 0x000fe2000f8efcff */
[----:B------:R-:W-:Y:S02]  /*1740*/  @!UPT UIADD3 URZ, UPT, UPT, URZ, URZ, URZ ;  /* 0x000000fffffff290 */ /* 0x000fe4000fffe0ff */
[----:B-1----:R-:W-:Y:S11]  /*1750*/  @!P0 BRA `(.L_x_15) ;  /* 0x00000094001c8947 */ /* 0x002ff60003800000 */
.L_x_65:
[----:B------:R-:W-:Y:S01]  /*1760*/  UMOV UR14, 0x0 ;  /* 0x00000000000e7882 */ /* 0x000fe20000000000 */
[----:B------:R-:W-:Y:S01]  /*1770*/  UMOV UR15, 0x8310490 ;  /* 0x08310490000f7882 */ /* 0x000fe20000000000 */
[----:B------:R-:W-:Y:S01]  /*1780*/  UMOV UR10, UR5 ;  /* 0x00000005000a7c82 */ /* 0x000fe20008000000 */
[----:B------:R-:W-:Y:S01]  /*1790*/  UMOV UR11, 0x40004040 ;  /* 0x40004040000b7882 */ /* 0x000fe20000000000 */
[----:B-1----:R-:W-:Y:S01]  /*17a0*/  IMAD.MOV.U32 R15, RZ, RZ, 0x48 ;  /* 0x00000048ff0f7424 */ /* 0x002fe200078e00ff */
[----:B------:R1:W-:Y:S01]  /*17b0*/  UTCHMMA tmem[UR16], gdesc[UR10], tmem[UR13], tmem[UR14], idesc[UR15], UP0 ;  /* 0x00ff0e0a100079ea */ /* 0x0003e2000800000d */
[----:B------:R-:W-:Y:S01]  /*17c0*/  UIADD3 UR8, UPT, UPT, UR5, 0x80, URZ ;  /* 0x0000008005087890 */ /* 0x000fe2000fffe0ff */
[----:B------:R-:W-:Y:S02]  /*17d0*/  UMOV UR18, 0x0 ;  /* 0x0000000000127882 */ /* 0x000fe40000000000 */
[----:B------:R-:W-:Y:S01]  /*17e0*/  R2UR UR12, R15 ;  /* 0x000000000f0c72ca */ /* 0x000fe200000e0000 */
[----:B------:R-:W-:Y:S01]  /*17f0*/  IMAD.MOV.U32 R15, RZ, RZ, 0x100 ;  /* 0x00000100ff0f7424 */ /* 0x000fe200078e00ff */
[----:B------:R-:W-:Y:S01]  /*1800*/  UMOV UR19, 0x8310490 ;  /* 0x0831049000137882 */ /* 0x000fe20000000000 */
[----:B------:R-:W-:Y:S03]  /*1810*/  UMOV UR9, 0x40004040 ;  /* 0x4000404000097882 */ /* 0x000fe60000000000 */
[----:B-1----:R-:W-:Y:S01]  /*1820*/  R2UR UR15, R15 ;  /* 0x000000000f0f72ca */ /* 0x002fe200000e0000 */
[----:B------:R-:W-:Y:S01]  /*1830*/  IMAD.MOV.U32 R15, RZ, RZ, 0x50 ;  /* 0x00000050ff0f7424 */ /* 0x000fe200078e00ff */
[----:B------:R-:W-:Y:S04]  /*1840*/  UIADD3 UR10, UPT, UPT, UR5, 0x100, URZ ;  /* 0x00000100050a7890 */ /* 0x000fe8000fffe0ff */
[----:B------:R-:W-:Y:S01]  /*1850*/  R2UR UR7, R15 ;  /* 0x000000000f0772ca */ /* 0x000fe200000e0000 */
[----:B------:R-:W-:Y:S05]  /*1860*/  IMAD.MOV.U32 R15, RZ, RZ, 0x100 ;  /* 0x00000100ff0f7424 */ /* 0x000fea00078e00ff */
[----:B------:R-:W-:Y:S01]  /*1870*/  R2UR UR14, R15 ;  /* 0x000000000f0e72ca */ /* 0x000fe200000e0000 */
[----:B------:R1:W-:Y:S01]  /*1880*/  UTCHMMA tmem[UR12], gdesc[UR8], tmem[UR15], tmem[UR18], idesc[UR19], UPT ;  /* 0x00ff12080c0079ea */ /* 0x0003e2000b80000f */
[----:B------:R-:W-:Y:S05]  /*1890*/  IMAD.MOV.U32 R15, RZ, RZ, 0x58 ;  /* 0x00000058ff0f7424 */ /* 0x000fea00078e00ff */
[----:B------:R-:W-:Y:S01]  /*18a0*/  R2UR UR13, R15 ;  /* 0x000000000f0d72ca */ /* 0x000fe200000e0000 */
[----:B------:R-:W-:Y:S05]  /*18b0*/  IMAD.MOV.U32 R15, RZ, RZ, 0x100 ;  /* 0x00000100ff0f7424 */ /* 0x000fea00078e00ff */
[----:B------:R-:W-:Y:S01]  /*18c0*/  R2UR UR16, R15 ;  /* 0x000000000f1072ca */ /* 0x000fe200000e0000 */
[----:B------:R2:W-:Y:S01]  /*18d0*/  UTCHMMA tmem[UR7], gdesc[UR10], tmem[UR14], tmem[UR18], idesc[UR19], UPT ;  /* 0x00ff120a070079ea */ /* 0x0005e2000b80000e */
[----:B------:R-:W-:Y:S01]  /*18e0*/  IMAD.MOV.U32 R15, RZ, RZ, 0x60 ;  /* 0x00000060ff0f7424 */ /* 0x000fe200078e00ff */
[----:B-1----:R-:W-:Y:S04]  /*18f0*/  UIADD3 UR8, UPT, UPT, UR5, 0x180, URZ ;  /* 0x0000018005087890 */ /* 0x002fe8000fffe0ff */
[----:B------:R-:W-:Y:S01]  /*1900*/  R2UR UR12, R15 ;  /* 0x000000000f0c72ca */ /* 0x000fe200000e0000 */
[----:B------:R-:W-:Y:S05]  /*1910*/  IMAD.MOV.U32 R15, RZ, RZ, 0x100 ;  /* 0x00000100ff0f7424 */ /* 0x000fea00078e00ff */
[----:B------:R-:W-:Y:S01]  /*1920*/  R2UR UR15, R15 ;  /* 0x000000000f0f72ca */ /* 0x000fe200000e0000 */
[----:B------:R-:W-:Y:S01]  /*1930*/  IMAD.MOV.U32 R15, RZ, RZ, 0x68 ;  /* 0x00000068ff0f7424 */ /* 0x000fe200078e00ff */
[----:B------:R1:W-:Y:S04]  /*1940*/  UTCHMMA tmem[UR13], gdesc[UR8], tmem[UR16], tmem[UR18], idesc[UR19], UPT ;  /* 0x00ff12080d0079ea */ /* 0x0003e8000b800010 */
[----:B--2---:R-:W-:Y:S01]  /*1950*/  R2UR UR7, R15 ;  /* 0x000000000f0772ca */ /* 0x004fe200000e0000 */
[----:B------:R-:W-:Y:S01]  /*1960*/  IMAD.MOV.U32 R15, RZ, RZ, 0x100 ;  /* 0x00000100ff0f7424 */ /* 0x000fe200078e00ff */
[----:B------:R-:W-:Y:S04]  /*1970*/  UIADD3 UR10, UPT, UPT, UR5, 0x200, URZ ;  /* 0x00000200050a7890 */ /* 0x000fe8000fffe0ff */
[----:B------:R-:W-:Y:S05]  /*1980*/  R2UR UR14, R15 ;  /* 0x000000000f0e72ca */ /* 0x000fea00000e0000 */
[----:B------:R2:W-:Y:S01]  /*1990*/  UTCHMMA tmem[UR12], gdesc[UR10], tmem[UR15], tmem[UR18], idesc[UR19], UPT ;  /* 0x00ff120a0c0079ea */ /* 0x0005e2000b80000f */
[----:B-1----:R-:W-:Y:S09]  /*19a0*/  UIADD3 UR8, UPT, UPT, UR5, 0x280, URZ ;  /* 0x0000028005087890 */ /* 0x002ff2000fffe0ff */
[----:B------:R2:W-:Y:S01]  /*19b0*/  UTCHMMA tmem[UR7], gdesc[UR8], tmem[UR14], tmem[UR76], idesc[UR77], UPT ;  /* 0x00ff4c08070079ea */ /* 0x0005e2000b80000e */
[----:B------:R-:W1:Y:S02]  /*19c0*/  SYNCS.PHASECHK.TRANS64.TRYWAIT P0, [UR4+0x50], R16 ;  /* 0x00005010ff0075a7 */ /* 0x000e640008001104 */
[----:B-12---:R-:W-:Y:S05]  /*19d0*/  @!P0 BRA `(.L_x_16) ;  /* 0x0000009000988947 */ /* 0x006fea0003800000 */
.L_x_67:
[----:B------:R-:W-:Y:S01]  /*19e0*/  UIADD3 UR6, UPT, UPT, UR6, 0x1, URZ ;  /* 0x0000000106067890 */ /* 0x000fe2000fffe0ff */
[----:B-1----:R-:W-:Y:S01]  /*19f0*/  IMAD.MOV.U32 R15, RZ, RZ, 0x70 ;  /* 0x00000070ff0f7424 */ /* 0x002fe200078e00ff */
[----:B------:R-:W-:Y:S02]  /*1a00*/  UIADD3 UR10, UPT, UPT, UR5, 0x300, URZ ;  /* 0x00000300050a7890 */ /* 0x000fe4000fffe0ff */
[----:B------:R-:W-:Y:S02]  /*1a10*/  UISETP.NE.AND UP0, UPT, UR6, 0x3, UPT ;  /* 0x000000030600788c */ /* 0x000fe4000bf05270 */
[----:B------:R-:W-:Y:S01]  /*1a20*/  R2UR UR13, R15 ;  /* 0x000000000f0d72ca */ /* 0x000fe200000e0000 */
[----:B------:R-:W-:Y:S01]  /*1a30*/  IMAD.MOV.U32 R15, RZ, RZ, 0x100 ;  /* 0x00000100ff0f7424 */ /* 0x000fe200078e00ff */
[----:B------:R-:W-:Y:S02]  /*1a40*/  USEL UR7, URZ, 0x1, UP0 ;  /* 0x00000001ff077887 */ /* 0x000fe40008000000 */
[----:B------:R-:W-:Y:S02]  /*1a50*/  USEL UR6, UR6, URZ, UP0 ;  /* 0x000000ff06067287 */ /* 0x000fe40008000000 */
[----:B------:R-:W-:Y:S01]  /*1a60*/  R2UR UR15, R15 ;  /* 0x000000000f0f72ca */ /* 0x000fe200000e0000 */
[----:B------:R-:W-:Y:S01]  /*1a70*/  IMAD.MOV.U32 R15, RZ, RZ, 0x78 ;  /* 0x00000078ff0f7424 */ /* 0x000fe200078e00ff */
[----:B------:R-:W-:Y:S01]  /*1a80*/  UIADD3 UR8, UPT, UPT, UR5, 0x380, URZ ;  /* 0x0000038005087890 */ /* 0x000fe2000fffe0ff */
[----:B------:R-:W-:Y:S01]  /*1a90*/  LOP3.LUT R18, R18, UR7, RZ, 0x3c, !PT ;  /* 0x0000000712127c12 */ /* 0x000fe2000f8e3cff */
[----:B------:R-:W-:Y:S02]  /*1aa0*/  ULEA UR21, UR6, UR4, 0x3 ;  /* 0x0000000406157291 */ /* 0x000fe4000f8e18ff */
[----:B------:R-:W-:Y:S01]  /*1ab0*/  R2UR UR16, R15 ;  /* 0x000000000f1072ca */ /* 0x000fe200000e0000 */
[----:B------:R-:W-:Y:S01]  /*1ac0*/  IMAD.MOV.U32 R15, RZ, RZ, 0x100 ;  /* 0x00000100ff0f7424 */ /* 0x000fe200078e00ff */
[----:B------:R-:W-:Y:S01]  /*1ad0*/  UIADD3 UR12, UPT, UPT, UR17, 0x28, URZ ;  /* 0x00000028110c7890 */ /* 0x000fe2000fffe0ff */
[----:B------:R-:W-:Y:S01]  /*1ae0*/  IMAD.U32 R17, R18, -0x80000000, RZ ;  /* 0x8000000012117824 */ /* 0x000fe200078e00ff */
[----:B------:R-:W-:Y:S01]  /*1af0*/  UMOV UR11, 0x40004040 ;  /* 0x40004040000b7882 */ /* 0x000fe20000000000 */
[----:B------:R-:W-:Y:S01]  /*1b00*/  UMOV UR9, 0x40004040 ;  /* 0x4000404000097882 */ /* 0x000fe20000000000 */
[----:B------:R-:W-:Y:S01]  /*1b10*/  R2UR UR14, R15 ;  /* 0x000000000f0e72ca */ /* 0x000fe200000e0000 */
[----:B------:R1:W-:Y:S11]  /*1b20*/  UTCHMMA tmem[UR13], gdesc[UR10], tmem[UR15], tmem[UR74], idesc[UR75], UPT ;  /* 0x00ff4a0a0d0079ea */ /* 0x0003f6000b80000f */
[----:B------:R-:W-:Y:S01]  /*1b30*/  @!UPT UIADD3 URZ, UPT, UPT, URZ, URZ, URZ ;  /* 0x000000fffffff290 */ /* 0x000fe2000fffe0ff */
[----:B------:R1:W-:Y:S01]  /*1b40*/  UTCHMMA tmem[UR16], gdesc[UR8], tmem[UR14], tmem[UR72], idesc[UR73], UPT ;  /* 0x00ff4808100079ea */ /* 0x0003e2000b80000e */
[----:B------:R1:W-:Y:S01]  /*1b50*/  UTCBAR [UR12], URZ ;  /* 0x000000ff0c0073e9 */ /* 0x0003e200080000ff */
[----:B------:R-:W2:Y:S02]  /*1b60*/  SYNCS.PHASECHK.TRANS64.TRYWAIT P0, [UR21+0x10], R17 ;  /* 0x00001011ff0075a7 */ /* 0x000ea40008001115 */
[----:B-12---:R-:W-:Y:S05]  /*1b70*/  @!P0 BRA `(.L_x_17) ;  /* 0x00000090004c8947 */ /* 0x006fea0003800000 */
.L_x_69:
[----:B------:R-:W-:Y:S01]  /*1b80*/  UIMAD UR5, UR6, 0xc000, UR4 ;  /* 0x0000c000060578a4 */ /* 0x000fe2000f8e0204 */
[----:B------:R-:W-:Y:S01]  /*1b90*/  R2UR UR12, R14 ;  /* 0x000000000e0c72ca */ /* 0x000fe200000e0000 */
[----:B------:R-:W-:Y:S01]  /*1ba0*/  UIADD3 UR6, UPT, UPT, UR6, 0x1, URZ ;  /* 0x0000000106067890 */ /* 0x000fe2000fffe0ff */
[----:B------:R-:W-:Y:S01]  /*1bb0*/  R2UR UR7, R13 ;  /* 0x000000000d0772ca */ /* 0x000fe200000e0000 */
[----:B------:R-:W-:Y:S01]  /*1bc0*/  UIADD3 UR5, UPT, UPT, UR5, 0xc800, URZ ;  /* 0x0000c80005057890 */ /* 0x000fe2000fffe0ff */
[----:B------:R-:W-:Y:S01]  /*1bd0*/  R2UR UR18, R12 ;  /* 0x000000000c1272ca */ /* 0x000fe200000e0000 */
[----:B------:R-:W-:Y:S01]  /*1be0*/  UISETP.NE.AND UP0, UPT, UR6, 0x3, UPT ;  /* 0x000000030600788c */ /* 0x000fe2000bf05270 */
[----:B------:R-:W-:Y:S01]  /*1bf0*/  R2UR UR20, R10 ;  /* 0x000000000a1472ca */ /* 0x000fe200000e0000 */
[----:B------:R-:W-:Y:S01]  /*1c00*/  USHF.R.U32.HI UR5, URZ, 0x4, UR5 ;  /* 0x00000004ff057899 */ /* 0x000fe20008011605 */
[----:B------:R-:W-:Y:S01]  /*1c10*/  R2UR UR19, R8 ;  /* 0x00000000081372ca */ /* 0x000fe200000e0000 */
[----:B------:R-:W-:Y:S01]  /*1c20*/  UIADD3 UR22, UPT, UPT, UR22, 0x1, URZ ;  /* 0x0000000116167890 */ /* 0x000fe2000fffe0ff */
[----:B------:R-:W-:Y:S01]  /*1c30*/  LOP3.LUT R19, R19, 0x1, RZ, 0x3c, !PT ;  /* 0x0000000113137812 */ /* 0x000fe200078e3cff */
[----:B------:R-:W-:Y:S02]  /*1c40*/  ULOP3.LUT UR5, UR5, 0x3fc0, URZ, 0xc0, !UPT ;  /* 0x00003fc005057892 */ /* 0x000fe4000f8ec0ff */
[----:B------:R-:W-:Y:S02]  /*1c50*/  USEL UR6, UR6, URZ, UP0 ;  /* 0x000000ff06067287 */ /* 0x000fe40008000000 */
[----:B------:R-:W-:Y:S01]  /*1c60*/  ULOP3.LUT UR8, UR5, 0x10000, URZ, 0xfc, !UPT ;  /* 0x0001000005087892 */ /* 0x000fe2000f8efcff */
[----:B------:R-:W-:Y:S01]  /*1c70*/  UMOV UR9, 0x40004040 ;  /* 0x4000404000097882 */ /* 0x000fe20000000000 */
[----:B------:R-:W-:Y:S02]  /*1c80*/  UMOV UR11, 0x40004040 ;  /* 0x40004040000b7882 */ /* 0x000fe40000000000 */
[----:B------:R-:W-:Y:S01]  /*1c90*/  UIADD3 UR10, UPT, UPT, UR8, 0x2, URZ ;  /* 0x00000002080a7890 */ /* 0x000fe2000fffe0ff */
[----:B------:R-:W-:Y:S01]  /*1ca0*/  R2UR UR5, R11 ;  /* 0x000000000b0572ca */ /* 0x000fe200000e0000 */
[----:B------:R-:W-:Y:S02]  /*1cb0*/  UIADD3 UR16, UPT, UPT, UR8, 0x4, URZ ;  /* 0x0000000408107890 */ /* 0x000fe4000fffe0ff */
[----:B------:R-:W-:Y:S01]  /*1cc0*/  UIADD3 UR14, UPT, UPT, UR8, 0x6, URZ ;  /* 0x00000006080e7890 */ /* 0x000fe2000fffe0ff */
[----:B------:R2:W-:Y:S01]  /*1cd0*/  UTCHMMA gdesc[UR46], gdesc[UR8], tmem[UR12], tmem[UR70], idesc[UR71], !UPT ;  /* 0x00ff46082e0075ea */ /* 0x0005e2000f80000c */
[----:B------:R-:W-:Y:S01]  /*1ce0*/  UMOV UR17, 0x40004040 ;  /* 0x4000404000117882 */ /* 0x000fe20000000000 */
[----:B------:R-:W-:Y:S01]  /*1cf0*/  UMOV UR15, 0x40004040 ;  /* 0x40004040000f7882 */ /* 0x000fe20000000000 */
[----:B------:R-:W-:Y:S01]  /*1d00*/  UMOV UR13, 0x40004040 ;  /* 0x40004040000d7882 */ /* 0x000fe20000000000 */
[----:B------:R3:W-:Y:S02]  /*1d10*/  UTCHMMA gdesc[UR44], gdesc[UR10], tmem[UR7], tmem[UR68], idesc[UR69], UPT ;  /* 0x00ff440a2c0075ea */ /* 0x0007e4000b800007 */
[----:B------:R4:W-:Y:S03]  /*1d20*/  UTCHMMA gdesc[UR42], gdesc[UR16], tmem[UR18], tmem[UR66], idesc[UR67], UPT ;  /* 0x00ff42102a0075ea */ /* 0x0009e6000b800012 */
[----:B------:R5:W-:Y:S01]  /*1d30*/  UTCHMMA gdesc[UR40], gdesc[UR14], tmem[UR5], tmem[UR64], idesc[UR65], UPT ;  /* 0x00ff400e280075ea */ /* 0x000be2000b800005 */
[----:B--2---:R-:W-:Y:S01]  /*1d40*/  UIADD3 UR12, UPT, UPT, UR8, 0x400, URZ ;  /* 0x00000400080c7890 */ /* 0x004fe2000fffe0ff */
[----:B------:R-:W-:Y:S01]  /*1d50*/  R2UR UR9, R9 ;  /* 0x00000000090972ca */ /* 0x000fe200000e0000 */
[----:B---3--:R-:W-:Y:S01]  /*1d60*/  UIADD3 UR10, UPT, UPT, UR8, 0x402, URZ ;  /* 0x00000402080a7890 */ /* 0x008fe2000fffe0ff */
[----:B------:R-:W-:Y:S01]  /*1d70*/  R2UR UR7, R7 ;  /* 0x00000000070772ca */ /* 0x000fe200000e0000 */
[----:B----4-:R-:W-:Y:S01]  /*1d80*/  UIADD3 UR16, UPT, UPT, UR8, 0x404, URZ ;  /* 0x0000040408107890 */ /* 0x010fe2000fffe0ff */
[----:B------:R-:W-:Y:S01]  /*1d90*/  R2UR UR18, R6 ;  /* 0x00000000061272ca */ /* 0x000fe200000e0000 */
[----:B-----5:R-:W-:Y:S03]  /*1da0*/  UIADD3 UR14, UPT, UPT, UR8, 0x406, URZ ;  /* 0x00000406080e7890 */ /* 0x020fe6000fffe0ff */
[----:B------:R2:W-:Y:S01]  /*1db0*/  UTCHMMA gdesc[UR38], gdesc[UR12], tmem[UR20], tmem[UR62], idesc[UR63], UPT ;  /* 0x00ff3e0c260075ea */ /* 0x0005e2000b800014 */
[----:B------:R-:W-:Y:S04]  /*1dc0*/  R2UR UR5, R5 ;  /* 0x00000000050572ca */ /* 0x000fe800000e0000 */
[----:B------:R3:W-:Y:S01]  /*1dd0*/  UTCHMMA gdesc[UR36], gdesc[UR10], tmem[UR9], tmem[UR60], idesc[UR61], UPT ;  /* 0x00ff3c0a240075ea */ /* 0x0007e2000b800009 */
[----:B------:R4:W-:Y:S01]  /*1de0*/  UTCHMMA gdesc[UR34], gdesc[UR16], tmem[UR19], tmem[UR58], idesc[UR59], UPT ;  /* 0x00ff3a10220075ea */ /* 0x0009e2000b800013 */
[----:B------:R5:W-:Y:S01]  /*1df0*/  UTCHMMA gdesc[UR32], gdesc[UR14], tmem[UR7], tmem[UR56], idesc[UR57], UPT ;  /* 0x00ff380e200075ea */ /* 0x000be2000b800007 */
[----:B--2---:R-:W-:Y:S01]  /*1e00*/  UIADD3 UR12, UPT, UPT, UR8, 0x800, URZ ;  /* 0x00000800080c7890 */ /* 0x004fe2000fffe0ff */
[----:B------:R-:W-:Y:S01]  /*1e10*/  R2UR UR20, R3 ;  /* 0x00000000031472ca */ /* 0x000fe200000e0000 */
[----:B---3--:R-:W-:Y:S01]  /*1e20*/  UIADD3 UR10, UPT, UPT, UR8, 0x802, URZ ;  /* 0x00000802080a7890 */ /* 0x008fe2000fffe0ff */
[----:B----4-:R-:W-:Y:S01]  /*1e30*/  R2UR UR17, R2 ;  /* 0x00000000021172ca */ /* 0x010fe200000e0000 */
[----:B------:R-:W-:Y:S02]  /*1e40*/  UIADD3 UR16, UPT, UPT, UR21, 0x28, URZ ;  /* 0x0000002815107890 */ /* 0x000fe4000fffe0ff */
[----:B-----5:R-:W-:Y:S03]  /*1e50*/  UIADD3 UR14, UPT, UPT, UR8, 0x804, URZ ;  /* 0x00000804080e7890 */ /* 0x020fe6000fffe0ff */
[----:B------:R-:W-:Y:S01]  /*1e60*/  UTCHMMA gdesc[UR30], gdesc[UR12], tmem[UR18], tmem[UR54], idesc[UR55], UPT ;  /* 0x00ff360c1e0075ea */ /* 0x000fe2000b800012 */
[----:B------:R-:W-:Y:S01]  /*1e70*/  UIADD3 UR8, UPT, UPT, UR8, 0x806, URZ ;  /* 0x0000080608087890 */ /* 0x000fe2000fffe0ff */
[----:B------:R-:W-:Y:S01]  /*1e80*/  UMOV UR9, 0x40004040 ;  /* 0x4000404000097882 */ /* 0x000fe20000000000 */
[----:B------:R2:W-:Y:S01]  /*1e90*/  UTCHMMA gdesc[UR28], gdesc[UR10], tmem[UR5], tmem[UR52], idesc[UR53], UPT ;  /* 0x00ff340a1c0075ea */ /* 0x0005e2000b800005 */
[----:B------:R-:W-:Y:S02]  /*1ea0*/  UMOV UR7, 0x1 ;  /* 0x0000000100077882 */ /* 0x000fe40000000000 */
[----:B------:R3:W-:Y:S04]  /*1eb0*/  UTCHMMA gdesc[UR26], gdesc[UR14], tmem[UR20], tmem[UR50], idesc[UR51], UPT ;  /* 0x00ff320e1a0075ea */ /* 0x0007e8000b800014 */
[----:B------:R3:W-:Y:S01]  /*1ec0*/  UTCHMMA gdesc[UR24], gdesc[UR8], tmem[UR17], tmem[UR48], idesc[UR49], UPT ;  /* 0x00ff3008180075ea */ /* 0x0007e2000b800011 */
[----:B------:R3:W-:Y:S01]  /*1ed0*/  UTCBAR [UR23], URZ ;  /* 0x000000ff170073e9 */ /* 0x0007e200080000ff */
[----:B------:R3:W-:Y:S01]  /*1ee0*/  UTCBAR [UR16], URZ ;  /* 0x000000ff100073e9 */ /* 0x0007e200080000ff */
[----:B--2---:R-:W-:Y:S02]  /*1ef0*/  USEL UR5, URZ, 0x1, UP0 ;  /* 0x00000001ff057887 */ /* 0x004fe40008000000 */
[----:B------:R-:W-:Y:S04]  /*1f00*/  UISETP.NE.AND UP0, UPT, UR22, URZ, UPT ;  /* 0x000000ff1600728c */ /* 0x000fe8000bf05270 */
[----:B------:R-:W-:Y:S05]  /*1f10*/  LOP3.LUT R18, R18, UR5, RZ, 0x3c, !PT ;  /* 0x0000000512127c12 */ /* 0x000fea000f8e3cff */
[----:B------:R-:W-:Y:S05]  /*1f20*/  BRA.U UP0, `(.L_x_18) ;  /* 0xfffffff500c47547 */ /* 0x000fea000b83ffff */
.L_x_13:
[----:B--2---:R-:W-:Y:S01]  /*1f30*/  UIADD3 UR5, UPT, UPT, UR4, 0x8, URZ ;  /* 0x0000000804057890 */ /* 0x004fe2000fffe0ff */
[----:B------:R-:W-:Y:S01]  /*1f40*/  SHF.L.U32 R18, R18, 0x1f, RZ ;  /* 0x0000001f12127819 */ /* 0x000fe200000006ff */
[----:B------:R-:W-:Y:S01]  /*1f50*/  ULEA UR18, UR6, UR4, 0x3 ;  /* 0x0000000406127291 */ /* 0x000fe2000f8e18ff */
[----:B------:R-:W-:-:S06]  /*1f60*/  SHF.L.U32 R6, R19, 0x1f, RZ ;  /* 0x0000001f13067819 */ /* 0x000fcc00000006ff */
[----:B------:R2:W-:Y:S02]  /*1f70*/  UTCBAR [UR5], URZ ;  /* 0x000000ff050073e9 */ /* 0x0005e400080000ff */
[----:B------:R-:W4:Y:S02]  /*1f80*/  SYNCS.PHASECHK.TRANS64.TRYWAIT P0, [UR18+0x10], R18 ;  /* 0x00001012ff0075a7 */ /* 0x000f240008001112 */
[----:B--2-4-:R-:W-:Y:S05]  /*1f90*/  @!P0 BRA `(.L_x_19) ;  /* 0x0000008c00608947 */ /* 0x014fea0003800000 */
.L_x_71:
[----:B------:R-:W4:Y:S01]  /*1fa0*/  SYNCS.PHASECHK.TRANS64.TRYWAIT P0, [UR4+0x48], R6 ;  /* 0x00004806ff0075a7 */ /* 0x000f220008001104 */
[----:B------:R-:W-:Y:S01]  /*1fb0*/  IMAD.MOV.U32 R3, RZ, RZ, 0x40 ;  /* 0x00000040ff037424 */ /* 0x000fe200078e00ff */
[----:B------:R-:W-:Y:S01]  /*1fc0*/  UIMAD UR6, UR6, 0xc000, UR4 ;  /* 0x0000c000060678a4 */ /* 0x000fe2000f8e0204 */
[----:B--2---:R-:W-:Y:S01]  /*1fd0*/  IMAD.MOV.U32 R2, RZ, RZ, 0x100 ;  /* 0x00000100ff027424 */ /* 0x004fe200078e00ff */
[----:B------:R-:W-:Y:S01]  /*1fe0*/  UMOV UR5, 0x400 ;  /* 0x0000040000057882 */ /* 0x000fe20000000000 */
[----:B------:R-:W-:Y:S01]  /*1ff0*/  UISETP.NE.U32.AND UP0, UPT, UR7, URZ, UPT ;  /* 0x000000ff0700728c */ /* 0x000fe2000bf05070 */
[----:B---3--:R-:W-:Y:S01]  /*2000*/  R2UR UR20, R3 ;  /* 0x00000000031472ca */ /* 0x008fe200000e0000 */
[----:B------:R-:W-:Y:S01]  /*2010*/  IMAD.MOV.U32 R3, RZ, RZ, 0x48 ;  /* 0x00000048ff037424 */ /* 0x000fe200078e00ff */
[----:B------:R-:W-:Y:S01]  /*2020*/  UIADD3 UR6, UPT, UPT, UR6, 0xc800, URZ ;  /* 0x0000c80006067890 */ /* 0x000fe2000fffe0ff */
[C---:B------:R-:W-:Y:S01]  /*2030*/  R2UR UR31, R2.reuse ;  /* 0x00000000021f72ca */ /* 0x040fe200000e0000 */
[----:B------:R-:W-:Y:S01]  /*2040*/  UMOV UR44, 0x0 ;  /* 0x00000000002c7882 */ /* 0x000fe20000000000 */
[C---:B------:R-:W-:Y:S01]  /*2050*/  R2UR UR30, R2.reuse ;  /* 0x00000000021e72ca */ /* 0x040fe200000e0000 */
[----:B------:R-:W-:Y:S01]  /*2060*/  USHF.R.U32.HI UR6, URZ, 0x4, UR6 ;  /* 0x00000004ff067899 */ /* 0x000fe20008011606 */
[----:B------:R-:W-:Y:S01]  /*2070*/  R2UR UR29, R3 ;  /* 0x00000000031d72ca */ /* 0x000fe200000e0000 */
[----:B------:R-:W-:Y:S01]  /*2080*/  IMAD.MOV.U32 R3, RZ, RZ, 0x50 ;  /* 0x00000050ff037424 */ /* 0x000fe200078e00ff */
[C---:B------:R-:W-:Y:S01]  /*2090*/  R2UR UR28, R2.reuse ;  /* 0x00000000021c72ca */ /* 0x040fe200000e0000 */
[----:B------:R-:W2:Y:S01]  /*20a0*/  S2UR UR32, SR_CgaCtaId ;  /* 0x00000000002079c3 */ /* 0x000ea20000008800 */
[----:B------:R-:W-:Y:S01]  /*20b0*/  R2UR UR25, R2 ;  /* 0x00000000021972ca */ /* 0x000fe200000e0000 */
[----:B------:R-:W-:Y:S01]  /*20c0*/  IMAD.MOV.U32 R2, RZ, RZ, 0x60 ;  /* 0x00000060ff027424 */ /* 0x000fe200078e00ff */
[----:B------:R-:W-:Y:S01]  /*20d0*/  R2UR UR27, R3 ;  /* 0x00000000031b72ca */ /* 0x000fe200000e0000 */
[----:B------:R-:W-:Y:S01]  /*20e0*/  IMAD.MOV.U32 R3, RZ, RZ, 0x58 ;  /* 0x00000058ff037424 */ /* 0x000fe200078e00ff */
[----:B------:R-:W-:-:S02]  /*20f0*/  ULOP3.LUT UR6, UR6, 0x3fc0, URZ, 0xc0, !UPT ;  /* 0x00003fc006067892 */ /* 0x000fc4000f8ec0ff */
[----:B------:R-:W-:Y:S01]  /*2100*/  R2UR UR24, R2 ;  /* 0x00000000021872ca */ /* 0x000fe200000e0000 */
[----:B------:R-:W-:Y:S01]  /*2110*/  IMAD.MOV.U32 R2, RZ, RZ, 0x100 ;  /* 0x00000100ff027424 */ /* 0x000fe200078e00ff */
[----:B------:R-:W-:Y:S01]  /*2120*/  R2UR UR26, R3 ;  /* 0x00000000031a72ca */ /* 0x000fe200000e0000 */
[----:B------:R-:W-:Y:S01]  /*2130*/  IMAD.MOV.U32 R3, RZ, RZ, 0x68 ;  /* 0x00000068ff037424 */ /* 0x000fe200078e00ff */
[----:B------:R-:W-:Y:S01]  /*2140*/  ULOP3.LUT UR6, UR6, 0x4000000, URZ, 0xfc, !UPT ;  /* 0x0400000006067892 */ /* 0x000fe2000f8efcff */
        /* <DEDUP_REMOVED lines=11> */
[C---:B------:R-:W-:Y:S01]  /*2200*/  R2UR UR23, R2.reuse ;  /* 0x00000000021772ca */ /* 0x040fe200000e0000 */
[----:B--2---:R-:W-:Y:S01]  /*2210*/  ULEA UR5, UR32, UR5, 0x18 ;  /* 0x0000000520057291 */ /* 0x004fe2000f8ec0ff */
[----:B------:R-:W-:Y:S01]  /*2220*/  R2UR UR21, R3 ;  /* 0x00000000031572ca */ /* 0x000fe200000e0000 */
[----:B------:R-:W-:Y:S01]  /*2230*/  UIADD3 UR16, UPT, UPT, UR6, 0x80, URZ ;  /* 0x0000008006107890 */ /* 0x000fe2000fffe0ff */
[----:B------:R-:W-:Y:S01]  /*2240*/  R2UR UR22, R2 ;  /* 0x00000000021672ca */ /* 0x000fe200000e0000 */
[----:B------:R-:W-:-:S02]  /*2250*/  UIADD3 UR14, UPT, UPT, UR6, 0x100, URZ ;  /* 0x00000100060e7890 */ /* 0x000fc4000fffe0ff */
[----:B------:R-:W-:Y:S02]  /*2260*/  UIADD3 UR12, UPT, UPT, UR6, 0x180, URZ ;  /* 0x00000180060c7890 */ /* 0x000fe4000fffe0ff */
[----:B------:R-:W-:Y:S02]  /*2270*/  UIADD3 UR10, UPT, UPT, UR6, 0x200, URZ ;  /* 0x00000200060a7890 */ /* 0x000fe4000fffe0ff */
[----:B------:R-:W-:Y:S01]  /*2280*/  UIADD3 UR8, UPT, UPT, UR6, 0x280, URZ ;  /* 0x0000028006087890 */ /* 0x000fe2000fffe0ff */
[----:B------:R-:W-:Y:S01]  /*2290*/  UMOV UR7, 0x40004040 ;  /* 0x4000404000077882 */ /* 0x000fe20000000000 */
[----:B------:R-:W-:Y:S01]  /*22a0*/  UMOV UR17, 0x40004040 ;  /* 0x4000404000117882 */ /* 0x000fe20000000000 */
[----:B------:R-:W-:Y:S01]  /*22b0*/  UMOV UR15, 0x40004040 ;  /* 0x40004040000f7882 */ /* 0x000fe20000000000 */
[----:B------:R-:W-:Y:S01]  /*22c0*/  UMOV UR13, 0x40004040 ;  /* 0x40004040000d7882 */ /* 0x000fe20000000000 */
[----:B------:R-:W-:Y:S01]  /*22d0*/  UMOV UR11, 0x40004040 ;  /* 0x40004040000b7882 */ /* 0x000fe20000000000 */
[----:B------:R-:W-:Y:S01]  /*22e0*/  UMOV UR9, 0x40004040 ;  /* 0x4000404000097882 */ /* 0x000fe20000000000 */
[----:B----4-:R-:W-:Y:S05]  /*22f0*/  @!P0 BRA `(.L_x_20) ;  /* 0x0000008800a48947 */ /* 0x010fea0003800000 */
.L_x_73:
[----:B------:R3:W-:Y:S01]  /*2300*/  UTCHMMA tmem[UR20], gdesc[UR6], tmem[UR31], tmem[UR44], idesc[UR45], UP0 ;  /* 0x00ff2c06140079ea */ /* 0x0007e2000800001f */
[----:B------:R4:W-:Y:S01]  /*2310*/  UTCHMMA tmem[UR29], gdesc[UR16], tmem[UR30], tmem[UR42], idesc[UR43], UPT ;  /* 0x00ff2a101d0079ea */ /* 0x0009e2000b80001e */
[----:B------:R5:W-:Y:S01]  /*2320*/  UTCHMMA tmem[UR27], gdesc[UR14], tmem[UR28], tmem[UR40], idesc[UR41], UPT ;  /* 0x00ff280e1b0079ea */ /* 0x000be2000b80001c */
[----:B------:R1:W-:Y:S01]  /*2330*/  UTCHMMA tmem[UR26], gdesc[UR12], tmem[UR25], tmem[UR38], idesc[UR39], UPT ;  /* 0x00ff260c1a0079ea */ /* 0x0003e2000b800019 */
[----:B------:R2:W-:Y:S01]  /*2340*/  UTCHMMA tmem[UR24], gdesc[UR10], tmem[UR23], tmem[UR36], idesc[UR37], UPT ;  /* 0x00ff240a180079ea */ /* 0x0005e2000b800017 */
[----:B------:R2:W-:Y:S01]  /*2350*/  UTCHMMA tmem[UR21], gdesc[UR8], tmem[UR22], tmem[UR34], idesc[UR35], UPT ;  /* 0x00ff2208150079ea */ /* 0x0005e2000b800016 */
[----:B------:R-:W2:Y:S02]  /*2360*/  SYNCS.PHASECHK.TRANS64.TRYWAIT P0, [UR5+0x50], R6 ;  /* 0x00005006ff0075a7 */ /* 0x000ea40008001105 */
[----:B--2---:R-:W-:Y:S02]  /*2370*/  IMAD.MOV.U32 R3, RZ, RZ, 0x70 ;  /* 0x00000070ff037424 */ /* 0x004fe400078e00ff */
[----:B------:R-:W-:-:S03]  /*2380*/  IMAD.MOV.U32 R2, RZ, RZ, 0x100 ;  /* 0x00000100ff027424 */ /* 0x000fc600078e00ff */
[----:B------:R-:W-:Y:S01]  /*2390*/  R2UR UR19, R3 ;  /* 0x00000000031372ca */ /* 0x000fe200000e0000 */
[----:B------:R-:W-:Y:S01]  /*23a0*/  IMAD.MOV.U32 R3, RZ, RZ, 0x78 ;  /* 0x00000078ff037424 */ /* 0x000fe200078e00ff */
[----:B---3--:R-:W-:Y:S01]  /*23b0*/  R2UR UR20, R2 ;  /* 0x00000000021472ca */ /* 0x008fe200000e0000 */
[----:B----4-:R-:W-:-:S03]  /*23c0*/  UMOV UR16, 0x0 ;  /* 0x0000000000107882 */ /* 0x010fc60000000000 */
[----:B-----5:R-:W-:Y:S01]  /*23d0*/  R2UR UR14, R3 ;  /* 0x00000000030e72ca */ /* 0x020fe200000e0000 */
[----:B-1----:R-:W-:Y:S01]  /*23e0*/  UIADD3 UR12, UPT, UPT, UR18, 0x28, URZ ;  /* 0x00000028120c7890 */ /* 0x002fe2000fffe0ff */
[----:B------:R-:W-:Y:S01]  /*23f0*/  R2UR UR11, R2 ;  /* 0x00000000020b72ca */ /* 0x000fe200000e0000 */
[----:B------:R-:W-:Y:S02]  /*2400*/  UIADD3 UR8, UPT, UPT, UR6, 0x300, URZ ;  /* 0x0000030006087890 */ /* 0x000fe4000fffe0ff */
[----:B------:R-:W-:Y:S02]  /*2410*/  UIADD3 UR10, UPT, UPT, UR5, 0x60, URZ ;  /* 0x00000060050a7890 */ /* 0x000fe4000fffe0ff */
[----:B------:R-:W-:Y:S01]  /*2420*/  UIADD3 UR6, UPT, UPT, UR6, 0x380, URZ ;  /* 0x0000038006067890 */ /* 0x000fe2000fffe0ff */
[----:B------:R-:W-:Y:S01]  /*2430*/  UMOV UR22, 0x0 ;  /* 0x0000000000167882 */ /* 0x000fe20000000000 */
[----:B------:R-:W-:Y:S01]  /*2440*/  UMOV UR23, 0x8310490 ;  /* 0x0831049000177882 */ /* 0x000fe20000000000 */
[----:B------:R-:W-:Y:S01]  /*2450*/  UMOV UR17, 0x8310490 ;  /* 0x0831049000117882 */ /* 0x000fe20000000000 */
[----:B------:R-:W-:Y:S08]  /*2460*/  @!P0 BRA `(.L_x_21) ;  /* 0x0000008800648947 */ /* 0x000ff00003800000 */
.L_x_75:
[----:B------:R-:W-:Y:S01]  /*2470*/  ELECT P0, URZ, PT ;  /* 0x0000000000ff782f */ /* 0x000fe20003800000 */
[----:B-1----:R-:W-:Y:S01]  /*2480*/  IMAD.MOV.U32 R2, RZ, RZ, 0x1 ;  /* 0x00000001ff027424 */ /* 0x002fe200078e00ff */
[----:B------:R-:W-:Y:S01]  /*2490*/  UMOV UR9, 0x40004040 ;  /* 0x4000404000097882 */ /* 0x000fe20000000000 */
[----:B------:R-:W-:Y:S01]  /*24a0*/  UMOV UR7, 0x40004040 ;  /* 0x4000404000077882 */ /* 0x000fe20000000000 */
[----:B------:R-:W-:Y:S01]  /*24b0*/  UTCHMMA tmem[UR19], gdesc[UR8], tmem[UR20], tmem[UR22], idesc[UR23], UPT ;  /* 0x00ff1608130079ea */ /* 0x000fe2000b800014 */
[----:B------:R1:W-:Y:S01]  /*24c0*/  UTCHMMA tmem[UR14], gdesc[UR6], tmem[UR11], tmem[UR16], idesc[UR17], UPT ;  /* 0x00ff10060e0079ea */ /* 0x0003e2000b80000b */
[----:B------:R2:W-:Y:S01]  /*24d0*/  UTCBAR [UR10], URZ ;  /* 0x000000ff0a0073e9 */ /* 0x0005e200080000ff */
[----:B------:R2:W-:Y:S01]  /*24e0*/  UTCBAR [UR12], URZ ;  /* 0x000000ff0c0073e9 */ /* 0x0005e200080000ff */
[----:B------:R-:W-:Y:S01]  /*24f0*/  UMOV UR4, 0x40 ;  /* 0x0000004000047882 */ /* 0x000fe20000000000 */
[----:B------:R-:W-:Y:S01]  /*2500*/  LOP3.LUT R8, R20, 0xffff, RZ, 0xc0, !PT ;  /* 0x0000ffff14087812 */ /* 0x000fe200078ec0ff */
[----:B------:R-:W-:Y:S01]  /*2510*/  ULEA UR4, UR32, UR4, 0x18 ;  /* 0x0000000420047291 */ /* 0x000fe2000f8ec0ff */
[----:B------:R-:W-:Y:S01]  /*2520*/  IMAD.MOV.U32 R5, RZ, RZ, 0xffff ;  /* 0x0000ffffff057424 */ /* 0x000fe200078e00ff */
[----:B------:R-:W-:Y:S01]  /*2530*/  UVIRTCOUNT.DEALLOC.SMPOOL 0x80 ;  /* 0x000000800000784c */ /* 0x000fe20000000000 */
[----:B------:R-:W-:Y:S01]  /*2540*/  @P0 PRMT R7, R2, 0x7610, R7 ;  /* 0x0000761002070816 */ /* 0x000fe20000000007 */
[----:B------:R-:W-:Y:S01]  /*2550*/  IMAD.MOV.U32 R3, RZ, RZ, 0x1 ;  /* 0x00000001ff037424 */ /* 0x000fe200078e00ff */
[----:B------:R-:W-:-:S04]  /*2560*/  SHF.R.U32.HI R8, RZ, 0x5, R8 ;  /* 0x00000005ff087819 */ /* 0x000fc80000011608 */
[----:B------:R-:W-:Y:S01]  /*2570*/  SHF.L.U32 R5, R5, R8, RZ ;  /* 0x0000000805057219 */ /* 0x000fe200000006ff */
[----:B------:R-:W-:Y:S01]  /*2580*/  @P0 STS.U8 [UR4], R7 ;  /* 0x00000007ff000988 */ /* 0x000fe20008000004 */
[----:B------:R-:W-:Y:S01]  /*2590*/  VIADD R6, R8, 0x10 ;  /* 0x0000001008067836 */ /* 0x000fe20000000000 */
[----:B------:R-:W-:Y:S04]  /*25a0*/  BAR.SYNC.DEFER_BLOCKING 0x2, 0x120 ;  /* 0x0084800000007b1d */ /* 0x000fe80000010000 */
[----:B------:R-:W-:-:S04]  /*25b0*/  SHF.L.U32 R6, R3, R6, RZ ;  /* 0x0000000603067219 */ /* 0x000fc800000006ff */
[----:B------:R-:W-:-:S04]  /*25c0*/  LOP3.LUT R5, R6, R5, RZ, 0xfc, !PT ;  /* 0x0000000506057212 */ /* 0x000fc800078efcff */
[----:B------:R-:W-:Y:S01]  /*25d0*/  LOP3.LUT R6, R5, 0xffff, RZ, 0xc0, !PT ;  /* 0x0000ffff05067812 */ /* 0x000fe200078ec0ff */
[----:B------:R-:W-:Y:S01]  /*25e0*/  NOP ;  /* 0x0000000000007918 */ /* 0x000fe20000000000 */
[----:B------:R-:W-:Y:S02]  /*25f0*/  UMOV UR4, 0x50 ;  /* 0x0000005000047882 */ /* 0x000fe40000000000 */
[----:B-1----:R-:W-:-:S09]  /*2600*/  ULEA UR6, UR32, UR4, 0x18 ;  /* 0x0000000420067291 */ /* 0x002fd2000f8ec0ff */
[----:B------:R-:W1:Y:S02]  /*2610*/  LDS R2, [UR6] ;  /* 0x00000006ff027984 */ /* 0x000e640008000800 */
[----:B-1----:R-:W-:-:S04]  /*2620*/  LOP3.LUT R3, R5, 0xffff, R2, 0x80, !PT ;  /* 0x0000ffff05037812 */ /* 0x002fc800078e8002 */
[----:B------:R-:W-:-:S13]  /*2630*/  ISETP.NE.AND P0, PT, R3, R6, PT ;  /* 0x000000060300720c */ /* 0x000fda0003f05270 */
[----:B--2---:R-:W-:Y:S05]  /*2640*/  @P0 BRA `(.L_x_22) ;  /* 0x0000000000500947 */ /* 0x004fea0003800000 */
[----:B------:R-:W-:Y:S02]  /*2650*/  SHF.R.U32.HI R2, RZ, 0x10, R2 ;  /* 0x00000010ff027819 */ /* 0x000fe40000011602 */
[----:B------:R-:W-:-:S04]  /*2660*/  SHF.R.U32.HI R3, RZ, 0x10, R5 ;  /* 0x00000010ff037819 */ /* 0x000fc80000011605 */
[----:B------:R-:W-:-:S04]  /*2670*/  LOP3.LUT R2, R2, R3, RZ, 0xc0, !PT ;  /* 0x0000000302027212 */ /* 0x000fc800078ec0ff */
[----:B------:R-:W-:-:S13]  /*2680*/  ISETP.NE.AND P0, PT, R2, R3, PT ;  /* 0x000000030200720c */ /* 0x000fda0003f05270 */
[----:B------:R-:W-:Y:S05]  /*2690*/  @P0 BRA `(.L_x_23) ;  /* 0x0000000000300947 */ /* 0x000fea0003800000 */
[----:B------:R-:W-:Y:S01]  /*26a0*/  R2UR UR4, R5 ;  /* 0x00000000050472ca */ /* 0x000fe200000e0000 */
[----:B------:R-:W1:-:S12]  /*26b0*/  S2R R3, SR_LANEID ;  /* 0x0000000000037919 */ /* 0x000e580000000000 */
[----:B------:R-:W-:-:S03]  /*26c0*/  ULOP3.LUT UR5, URZ, UR4, URZ, 0x33, !UPT ;  /* 0x00000004ff057292 */ /* 0x000fc6000f8e33ff */
[----:B------:R-:W-:Y:S02]  /*26d0*/  VOTEU.ANY UR4, UPT, PT ;  /* 0x0000000000047886 */ /* 0x000fe400038e0100 */
[----:B------:R-:W-:Y:S01]  /*26e0*/  UFLO.U32 UR4, UR4 ;  /* 0x00000004000472bd */ /* 0x000fe200080e0000 */
[----:B------:R-:W-:-:S04]  /*26f0*/  IMAD.U32 R2, RZ, RZ, UR5 ;  /* 0x00000005ff027e24 */ /* 0x000fc8000f8e00ff */
[----:B------:R-:W2:Y:S02]  /*2700*/  REDUX UR7, R2 ;  /* 0x00000000020773c4 */ /* 0x000ea40000000000 */
[----:B------:R3:W-:Y:S01]  /*2710*/  UTCATOMSWS.AND URZ, UR5 ;  /* 0x0000000500ff79e3 */ /* 0x0007e20008000000 */
[----:B-1----:R-:W-:Y:S01]  /*2720*/  ISETP.EQ.U32.AND P0, PT, R3, UR4, PT ;  /* 0x0000000403007c0c */ /* 0x002fe2000bf02070 */
[----:B--2---:R-:W-:-:S12]  /*2730*/  IMAD.U32 R3, RZ, RZ, UR7 ;  /* 0x00000007ff037e24 */ /* 0x004fd8000f8e00ff */
[----:B------:R3:W-:Y:S01]  /*2740*/  @P0 ATOMS.AND RZ, [UR6], R3 ;  /* 0x00000003ffff098c */ /* 0x0007e2000a800006 */
[----:B------:R-:W-:Y:S05]  /*2750*/  BRA `(.L_x_24) ;  /* 0x0000000000147947 */ /* 0x000fea0003800000 */
.L_x_23:
[----:B------:R-:W-:Y:S02]  /*2760*/  MOV R2, 0x2780 ;  /* 0x0000278000027802 */ /* 0x000fe40000000f00 */
[----:B------:R-:W-:Y:S05]  /*2770*/  CALL.REL.NOINC `($__internal_0_$__cuda_sm10x_tcgen05_guardrail_trap_col_being_dealloced_not_returned_by_alloc) ;  /* 0x0000008c00fc7944 */ /* 0x000fea0003c00000 */
[----:B------:R-:W-:Y:S05]  /*2780*/  BRA `(.L_x_24) ;  /* 0x0000000000087947 */ /* 0x000fea0003800000 */
.L_x_22:
[----:B------:R-:W-:Y:S02]  /*2790*/  MOV R2, 0x27b0 ;  /* 0x000027b000027802 */ /* 0x000fe40000000f00 */
[----:B------:R-:W-:Y:S05]  /*27a0*/  CALL.REL.NOINC `($__internal_2_$__cuda_sm10x_tcgen05_guardrail_trap_unallocated_columns_being_dealloced) ;  /* 0x0000009000087944 */ /* 0x000fea0003c00000 */
.L_x_24:
[----:B------:R-:W-:Y:S01]  /*27b0*/  NOP ;  /* 0x0000000000007918 */ /* 0x000fe20000000000 */
[----:B------:R-:W-:Y:S05]  /*27c0*/  BRA `(.L_x_6) ;  /* 0x0000002000187947 */ /* 0x000fea0003800000 */
.L_x_4:
[----:B------:R-:W-:-:S13]  /*27d0*/  ISETP.NE.AND P0, PT, R0, 0xe, PT ;  /* 0x0000000e0000780c */ /* 0x000fda0003f05270 */
[----:B------:R-:W-:Y:S05]  /*27e0*/  @!P0 BRA `(.L_x_25) ;  /* 0x0000000000148947 */ /* 0x000fea0003800000 */
[----:B------:R-:W-:-:S13]  /*27f0*/  ISETP.NE.AND P0, PT, R0, 0xf, PT ;  /* 0x0000000f0000780c */ /* 0x000fda0003f05270 */
[----:B------:R-:W-:Y:S05]  /*2800*/  @P0 BRA `(.L_x_6) ;  /* 0x0000002000080947 */ /* 0x000fea0003800000 */
[----:B------:R-:W-:-:S08]  /*2810*/  NOP ;  /* 0x0000000000007918 */ /* 0x000fd00000000000 */
[----:B------:R-:W1:-:S00]  /*2820*/  USETMAXREG.DEALLOC.CTAPOOL 0x30 ;  /* 0x00000030000079c8 */ /* 0x000e4000080e0500 */
[----:B-1----:R-:W-:Y:S05]  /*2830*/  BRA `(.L_x_3) ;  /* 0x0000006400147947 */ /* 0x002fea0003800000 */
.L_x_25:
[----:B------:R-:W-:-:S08]  /*2840*/  NOP ;  /* 0x0000000000007918 */ /* 0x000fd00000000000 */
[----:B------:R-:W1:-:S00]  /*2850*/  USETMAXREG.DEALLOC.CTAPOOL 0x30 ;  /* 0x00000030000079c8 */ /* 0x000e4000080e0500 */
[----:B------:R-:W2:Y:S01]  /*2860*/  S2UR UR25, SR_CgaCtaId ;  /* 0x00000000001979c3 */ /* 0x000ea20000008800 */
[----:B------:R-:W-:Y:S01]  /*2870*/  UMOV UR4, 0x400 ;  /* 0x0000040000047882 */ /* 0x000fe20000000000 */
[----:B-1----:R-:W-:Y:S01]  /*2880*/  HFMA2 R3, -RZ, RZ, -0.0 , 0 ;  /* 0x80000000ff037431 */ /* 0x002fe200000001ff */
[----:B------:R-:W1:Y:S01]  /*2890*/  LDCU UR6, c[0x0][0x38c] ;  /* 0x00007180ff0677ac */ /* 0x000e620008000800 */
[----:B------:R-:W3:Y:S04]  /*28a0*/  LDCU.64 UR8, c[0x0][0x348] ;  /* 0x00006900ff0877ac */ /* 0x000ee80008000a00 */
[----:B------:R-:W4:Y:S01]  /*28b0*/  S2UR UR19, SR_CTAID.Y ;  /* 0x00000000001379c3 */ /* 0x000f220000002600 */
[----:B------:R-:W5:Y:S01]  /*28c0*/  LDCU.64 UR12, c[0x0][0x348] ;  /* 0x00006900ff0c77ac */ /* 0x000f620008000a00 */
[----:B------:R-:W3:Y:S06]  /*28d0*/  LDCU.64 UR16, c[0x0][0x348] ;  /* 0x00006900ff1077ac */ /* 0x000eec0008000a00 */
[----:B------:R-:W3:Y:S01]  /*28e0*/  S2UR UR15, SR_CTAID.Z ;  /* 0x00000000000f79c3 */ /* 0x000ee20000002700 */
[----:B------:R-:W-:-:S02]  /*28f0*/  USHF.L.U32 UR27, UR26, 0x7, URZ ;  /* 0x000000071a1b7899 */ /* 0x000fc400080006ff */
[----:B-1----:R-:W-:Y:S01]  /*2900*/  UIADD3 UR7, UPT, UPT, UR6, -0x1, URZ ;  /* 0xffffffff06077890 */ /* 0x002fe2000fffe0ff */
[----:B------:R-:W-:Y:S01]  /*2910*/  UMOV UR34, URZ ;  /* 0x000000ff00227c82 */ /* 0x000fe20008000000 */
[----:B--2---:R-:W-:Y:S02]  /*2920*/  ULEA UR25, UR25, UR4, 0x18 ;  /* 0x0000000419197291 */ /* 0x004fe4000f8ec0ff */
[----:B------:R-:W-:Y:S02]  /*2930*/  UIADD3 UR4, UPT, UPT, -UR6, URZ, URZ ;  /* 0x000000ff06047290 */ /* 0x000fe4000fffe1ff */
[----:B------:R-:W-:Y:S02]  /*2940*/  USHF.R.S32.HI UR5, URZ, 0x1f, UR7 ;  /* 0x0000001fff057899 */ /* 0x000fe40008011407 */
[----:B------:R-:W-:Y:S02]  /*2950*/  USHF.R.S32.HI UR4, URZ, 0x1f, UR4 ;  /* 0x0000001fff047899 */ /* 0x000fe40008011404 */
[----:B------:R-:W-:Y:S01]  /*2960*/  ULEA.HI UR5, UR5, UR7, URZ, 0x7 ;  /* 0x0000000705057291 */ /* 0x000fe2000f8f38ff */
[----:B------:R-:W1:Y:S01]  /*2970*/  SYNCS.PHASECHK.TRANS64.TRYWAIT P0, [UR25+0x28], R3 ;  /* 0x00002803ff0075a7 */ /* 0x000e620008001119 */
[----:B------:R-:W-:-:S02]  /*2980*/  ULEA.HI UR4, UR4, -UR6, URZ, 0x7 ;  /* 0x8000000604047291 */ /* 0x000fc4000f8f38ff */
[----:B------:R-:W-:Y:S02]  /*2990*/  ULEA.HI.SX32 UR5, UR5, 0x1, 0x19 ;  /* 0x0000000105057891 */ /* 0x000fe4000f8fcaff */
[----:B------:R-:W-:Y:S02]  /*29a0*/  USHF.R.S32.HI UR4, URZ, 0x7, UR4 ;  /* 0x00000007ff047899 */ /* 0x000fe40008011404 */
[----:B---3--:R-:W-:Y:S02]  /*29b0*/  UIADD3 UR11, UP2, UPT, UR8, 0x100, URZ ;  /* 0x00000100080b7890 */ /* 0x008fe4000ff5e0ff */
[----:B-----5:R-:W-:Y:S01]  /*29c0*/  UIADD3 UR10, UP1, UPT, UR12, 0x100, URZ ;  /* 0x000001000c0a7890 */ /* 0x020fe2000ff3e0ff */
[----:B------:R-:W-:Y:S01]  /*29d0*/  MOV R7, UR5 ;  /* 0x0000000500077c02 */ /* 0x000fe20008000f00 */
[----:B------:R-:W-:Y:S02]  /*29e0*/  UIADD3 UR14, UP0, UPT, UR16, 0x100, URZ ;  /* 0x00000100100e7890 */ /* 0x000fe4000ff1e0ff */
[----:B------:R-:W-:-:S02]  /*29f0*/  UIADD3 UR4, UPT, UPT, -UR4, URZ, URZ ;  /* 0x000000ff04047290 */ /* 0x000fc4000fffe1ff */
[----:B------:R-:W-:Y:S01]  /*2a00*/  UISETP.GT.AND UP3, UPT, UR6, URZ, UPT ;  /* 0x000000ff0600728c */ /* 0x000fe2000bf64270 */
[----:B----4-:R-:W-:Y:S01]  /*2a10*/  UMOV UR36, UR19 ;  /* 0x0000001300247c82 */ /* 0x010fe20008000000 */
[----:B------:R-:W-:Y:S01]  /*2a20*/  UMOV UR37, UR15 ;  /* 0x0000000f00257c82 */ /* 0x000fe20008000000 */
[----:B------:R-:W-:Y:S01]  /*2a30*/  UMOV UR18, 0x40 ;  /* 0x0000004000127882 */ /* 0x000fe20000000000 */
[----:B------:R-:W-:Y:S01]  /*2a40*/  UMOV UR20, UR19 ;  /* 0x0000001300147c82 */ /* 0x000fe20008000000 */
[----:B------:R-:W-:Y:S01]  /*2a50*/  UMOV UR21, UR15 ;  /* 0x0000000f00157c82 */ /* 0x000fe20008000000 */
[----:B-1----:R-:W-:Y:S05]  /*2a60*/  @!P0 BRA `(.L_x_26) ;  /* 0x0000008400008947 */ /* 0x002fea0003800000 */
.L_x_77:
[----:B------:R-:W-:Y:S01]  /*2a70*/  R2UR UR19, R7 ;  /* 0x00000000071372ca */ /* 0x000fe200000e0000 */
[----:B------:R-:W2:Y:S01]  /*2a80*/  S2UR UR22, SR_CTAID.Y ;  /* 0x00000000001679c3 */ /* 0x000ea20000002600 */
[----:B------:R-:W-:Y:S01]  /*2a90*/  ELECT P0, URZ, PT ;  /* 0x0000000000ff782f */ /* 0x000fe20003800000 */
[----:B------:R-:W-:Y:S02]  /*2aa0*/  UIADD3.X UR7, UPT, UPT, URZ, UR9, URZ, UP2, !UPT ;  /* 0x00000009ff077290 */ /* 0x000fe400097fe4ff */
[----:B------:R-:W-:Y:S02]  /*2ab0*/  UIADD3.X UR15, UPT, UPT, URZ, UR17, URZ, UP0, !UPT ;  /* 0x00000011ff0f7290 */ /* 0x000fe400087fe4ff */
[----:B------:R-:W-:Y:S02]  /*2ac0*/  UIADD3 UR32, UPT, UPT, UR25, 0xc800, URZ ;  /* 0x0000c80019207890 */ /* 0x000fe4000fffe0ff */
[----:B------:R-:W3:Y:S01]  /*2ad0*/  S2UR UR23, SR_CTAID.Z ;  /* 0x00000000001779c3 */ /* 0x000ee20000002700 */
[----:B------:R-:W-:Y:S01]  /*2ae0*/  UIADD3 UR33, UPT, UPT, UR25, 0x10, URZ ;  /* 0x0000001019217890 */ /* 0x000fe2000fffe0ff */
[----:B------:R-:W-:Y:S01]  /*2af0*/  @!UP3 UMOV UR19, UR4 ;  /* 0x000000040013bc82 */ /* 0x000fe20008000000 */
[----:B------:R-:W-:Y:S01]  /*2b00*/  UIADD3.X UR5, UPT, UPT, URZ, UR13, URZ, UP1, !UPT ;  /* 0x0000000dff057290 */ /* 0x000fe20008ffe4ff */
[----:B------:R-:W-:Y:S01]  /*2b10*/  IMAD.U32 R7, RZ, RZ, UR19 ;  /* 0x00000013ff077e24 */ /* 0x000fe2000f8e00ff */
[----:B------:R-:W-:Y:S01]  /*2b20*/  UIADD3 UR8, UPT, UPT, UR19, -0x1, URZ ;  /* 0xffffffff13087890 */ /* 0x000fe2000fffe0ff */
[----:B-1----:R-:W-:Y:S01]  /*2b30*/  @P0 IMAD.MOV.U32 R2, RZ, RZ, 0xc000 ;  /* 0x0000c000ff020424 */ /* 0x002fe200078e00ff */
[----:B------:R-:W-:-:S02]  /*2b40*/  UIADD3 UR16, UPT, UPT, UR25, 0x10800, URZ ;  /* 0x0001080019107890 */ /* 0x000fc4000fffe0ff */
[----:B------:R-:W-:Y:S01]  /*2b50*/  USHF.L.U32 UR35, UR8, 0x7, URZ ;  /* 0x0000000708237899 */ /* 0x000fe200080006ff */
[----:B------:R1:W-:Y:S01]  /*2b60*/  @P0 SYNCS.ARRIVE.TRANS64 RZ, [UR25+0x10], R2 ;  /* 0x00001002ffff09a7 */ /* 0x0003e20008000019 */
[----:B------:R-:W-:Y:S01]  /*2b70*/  MOV R6, UR8 ;  /* 0x0000000800067c02 */ /* 0x000fe20008000f00 */
[----:B------:R-:W-:Y:S02]  /*2b80*/  UIADD3 UR17, UPT, UPT, UR25, 0x10, URZ ;  /* 0x0000001019117890 */ /* 0x000fe4000fffe0ff */
[----:B------:R-:W-:Y:S02]  /*2b90*/  UIADD3 UR8, UPT, UPT, UR25, 0x14800, URZ ;  /* 0x0001480019087890 */ /* 0x000fe4000fffe0ff */
[----:B------:R-:W-:Y:S01]  /*2ba0*/  UIADD3 UR9, UPT, UPT, UR25, 0x10, URZ ;  /* 0x0000001019097890 */ /* 0x000fe2000fffe0ff */
[----:B------:R-:W-:Y:S01]  /*2bb0*/  UMOV UR6, UR11 ;  /* 0x0000000b00067c82 */ /* 0x000fe20008000000 */
[----:B------:R-:W-:Y:S01]  /*2bc0*/  UMOV UR4, UR10 ;  /* 0x0000000a00047c82 */ /* 0x000fe20008000000 */
[----:B------:R-:W-:Y:S01]  /*2bd0*/  UMOV UR19, UR35 ;  /* 0x0000002300137c82 */ /* 0x000fe20008000000 */
[----:B------:R-:W-:Y:S01]  /*2be0*/  UTMALDG.4D [UR32], [UR6], desc[URZ] ;  /* 0x0000ff20060075b4 */ /* 0x000fe20008019000 */
[----:B------:R-:W-:Y:S01]  /*2bf0*/  UMOV UR10, 0x80 ;  /* 0x00000080000a7882 */ /* 0x000fe20000000000 */
[----:B--2---:R-:W-:Y:S01]  /*2c00*/  UMOV UR12, UR22 ;  /* 0x00000016000c7c82 */ /* 0x004fe20008000000 */
[----:B---3--:R-:W-:Y:S01]  /*2c10*/  UMOV UR13, UR23 ;  /* 0x00000017000d7c82 */ /* 0x008fe20008000000 */
[----:B------:R-:W-:Y:S01]  /*2c20*/  UMOV UR11, UR35 ;  /* 0x00000023000b7c82 */ /* 0x000fe20008000000 */
[----:B------:R-:W-:Y:S01]  /*2c30*/  UMOV UR26, URZ ;  /* 0x000000ff001a7c82 */ /* 0x000fe20008000000 */
[----:B------:R-:W-:Y:S01]  /*2c40*/  UMOV UR28, UR22 ;  /* 0x00000016001c7c82 */ /* 0x000fe20008000000 */
[----:B------:R2:W-:Y:S01]  /*2c50*/  UTMALDG.4D [UR16], [UR4], desc[URZ] ;  /* 0x0000ff10040075b4 */ /* 0x0005e20008019000 */
[----:B------:R3:W-:Y:S01]  /*2c60*/  UTMALDG.4D [UR8], [UR14], desc[URZ] ;  /* 0x0000ff080e0075b4 */ /* 0x0007e20008019000 */
[----:B------:R-:W4:Y:S01]  /*2c70*/  SYNCS.PHASECHK.TRANS64.TRYWAIT P0, [UR25+0x8], R3 ;  /* 0x00000803ff0075a7 */ /* 0x000f220008001119 */
[----:B--2---:R-:W2:Y:S01]  /*2c80*/  LDCU.64 UR4, c[0x0][0x348] ;  /* 0x00006900ff0477ac */ /* 0x004ea20008000a00 */
[----:B---3--:R-:W3:Y:S01]  /*2c90*/  LDCU.64 UR8, c[0x0][0x348] ;  /* 0x00006900ff0877ac */ /* 0x008ee20008000a00 */
[----:B------:R-:W5:Y:S02]  /*2ca0*/  LDCU.64 UR10, c[0x0][0x348] ;  /* 0x00006900ff0a77ac */ /* 0x000f640008000a00 */
[----:B-12345:R-:W-:Y:S05]  /*2cb0*/  @!P0 BRA `(.L_x_27) ;  /* 0x00000080008c8947 */ /* 0x03efea0003800000 */
.L_x_79:
[----:B------:R-:W2:Y:S01]  /*2cc0*/  S2UR UR22, SR_CTAID.Z ;  /* 0x00000000001679c3 */ /* 0x000ea20000002700 */
[----:B------:R-:W-:Y:S01]  /*2cd0*/  ELECT P0, URZ, PT ;  /* 0x0000000000ff782f */ /* 0x000fe20003800000 */
[----:B------:R-:W-:Y:S02]  /*2ce0*/  UIADD3 UR6, UP2, UPT, UR4, 0x80, URZ ;  /* 0x0000008004067890 */ /* 0x000fe4000ff5e0ff */
[----:B------:R-:W-:Y:S02]  /*2cf0*/  UIADD3 UR4, UP1, UPT, UR8, 0x80, URZ ;  /* 0x0000008008047890 */ /* 0x000fe4000ff3e0ff */
[----:B------:R-:W-:Y:S02]  /*2d00*/  UIADD3 UR14, UP0, UPT, UR10, 0x80, URZ ;  /* 0x000000800a0e7890 */ /* 0x000fe4000ff1e0ff */
[----:B------:R-:W3:Y:S01]  /*2d10*/  S2UR UR23, SR_CTAID.Y ;  /* 0x00000000001779c3 */ /* 0x000ee20000002600 */
[----:B------:R-:W-:Y:S02]  /*2d20*/  UIADD3.X UR7, UPT, UPT, URZ, UR5, URZ, UP2, !UPT ;  /* 0x00000005ff077290 */ /* 0x000fe400097fe4ff */
[----:B------:R-:W-:-:S02]  /*2d30*/  UIADD3 UR24, UPT, UPT, UR25, 0x800, URZ ;  /* 0x0000080019187890 */ /* 0x000fc4000fffe0ff */
[----:B------:R-:W-:Y:S01]  /*2d40*/  UIADD3.X UR5, UPT, UPT, URZ, UR9, URZ, UP1, !UPT ;  /* 0x00000009ff057290 */ /* 0x000fe20008ffe4ff */
[----:B-1----:R-:W-:Y:S01]  /*2d50*/  @P0 MOV R2, 0xc000 ;  /* 0x0000c00000020802 */ /* 0x002fe20000000f00 */
[----:B------:R-:W-:Y:S02]  /*2d60*/  UIADD3 UR16, UPT, UPT, UR25, 0x4800, URZ ;  /* 0x0000480019107890 */ /* 0x000fe4000fffe0ff */
[----:B------:R-:W-:Y:S01]  /*2d70*/  UIADD3.X UR15, UPT, UPT, URZ, UR11, URZ, UP0, !UPT ;  /* 0x0000000bff0f7290 */ /* 0x000fe200087fe4ff */
[----:B------:R1:W-:Y:S01]  /*2d80*/  @P0 SYNCS.ARRIVE.TRANS64 RZ, [UR25], R2 ;  /* 0x00000002ffff09a7 */ /* 0x0003e20008000019 */
[----:B------:R-:W-:Y:S01]  /*2d90*/  UIADD3 UR8, UPT, UPT, UR25, 0x8800, URZ ;  /* 0x0000880019087890 */ /* 0x000fe2000fffe0ff */
[----:B------:R-:W-:Y:S01]  /*2da0*/  UMOV UR18, 0x40 ;  /* 0x0000004000127882 */ /* 0x000fe20000000000 */
[----:B------:R-:W-:Y:S01]  /*2db0*/  UMOV UR19, UR27 ;  /* 0x0000001b00137c82 */ /* 0x000fe20008000000 */
[----:B------:R-:W-:Y:S01]  /*2dc0*/  UMOV UR17, UR25 ;  /* 0x0000001900117c82 */ /* 0x000fe20008000000 */
[----:B--2---:R-:W-:Y:S01]  /*2dd0*/  UMOV UR29, UR22 ;  /* 0x00000016001d7c82 */ /* 0x004fe20008000000 */
[----:B------:R-:W-:Y:S01]  /*2de0*/  UMOV UR21, UR22 ;  /* 0x0000001600157c82 */ /* 0x000fe20008000000 */
[----:B------:R2:W-:Y:S01]  /*2df0*/  UTMALDG.4D [UR24], [UR6], desc[URZ] ;  /* 0x0000ff18060075b4 */ /* 0x0005e20008019000 */
[----:B------:R-:W-:Y:S01]  /*2e00*/  UMOV UR10, 0x80 ;  /* 0x00000080000a7882 */ /* 0x000fe20000000000 */
[----:B------:R-:W-:Y:S01]  /*2e10*/  UMOV UR13, UR22 ;  /* 0x00000016000d7c82 */ /* 0x000fe20008000000 */
[----:B------:R-:W-:Y:S01]  /*2e20*/  UMOV UR11, UR27 ;  /* 0x0000001b000b7c82 */ /* 0x000fe20008000000 */
[----:B------:R-:W-:Y:S01]  /*2e30*/  UMOV UR9, UR25 ;  /* 0x0000001900097c82 */ /* 0x000fe20008000000 */
[----:B---3--:R-:W-:Y:S01]  /*2e40*/  UMOV UR20, UR23 ;  /* 0x0000001700147c82 */ /* 0x008fe20008000000 */
[----:B------:R-:W-:Y:S01]  /*2e50*/  UMOV UR12, UR23 ;  /* 0x00000017000c7c82 */ /* 0x000fe20008000000 */
[----:B------:R3:W-:Y:S01]  /*2e60*/  UTMALDG.4D [UR16], [UR4], desc[URZ] ;  /* 0x0000ff10040075b4 */ /* 0x0007e20008019000 */
[----:B------:R4:W-:Y:S01]  /*2e70*/  UTMALDG.4D [UR8], [UR14], desc[URZ] ;  /* 0x0000ff080e0075b4 */ /* 0x0009e20008019000 */
[----:B------:R-:W5:Y:S01]  /*2e80*/  SYNCS.PHASECHK.TRANS64.TRYWAIT P0, [UR25+0x30], R3 ;  /* 0x00003003ff0075a7 */ /* 0x000f620008001119 */
[----:B--2---:R-:W2:Y:S01]  /*2e90*/  LDCU.64 UR6, c[0x0][0x348] ;  /* 0x00006900ff0677ac */ /* 0x004ea20008000a00 */
[----:B---3--:R-:W3:Y:S01]  /*2ea0*/  LDCU.64 UR4, c[0x0][0x348] ;  /* 0x00006900ff0477ac */ /* 0x008ee20008000a00 */
[----:B------:R-:W-:Y:S01]  /*2eb0*/  UMOV UR18, URZ ;  /* 0x000000ff00127c82 */ /* 0x000fe20008000000 */
[----:B----4-:R-:W4:Y:S02]  /*2ec0*/  LDCU.64 UR8, c[0x0][0x348] ;  /* 0x00006900ff0877ac */ /* 0x010f240008000a00 */
[----:B-12345:R-:W-:Y:S05]  /*2ed0*/  @!P0 BRA `(.L_x_28) ;  /* 0x0000008000248947 */ /* 0x03efea0003800000 */
.L_x_81:
[----:B------:R-:W2:Y:S01]  /*2ee0*/  S2UR UR24, SR_CTAID.Y ;  /* 0x00000000001879c3 */ /* 0x000ea20000002600 */
[----:B------:R-:W-:Y:S02]  /*2ef0*/  ELECT P0, URZ, PT ;  /* 0x0000000000ff782f */ /* 0x000fe40003800000 */
[----:B------:R-:W-:Y:S01]  /*2f00*/  R2UR UR22, R7 ;  /* 0x00000000071672ca */ /* 0x000fe200000e0000 */
[----:B------:R-:W-:Y:S02]  /*2f10*/  UIADD3 UR4, UP2, UPT, UR4, 0x180, URZ ;  /* 0x0000018004047890 */ /* 0x000fe4000ff5e0ff */
[----:B------:R-:W-:Y:S02]  /*2f20*/  UIADD3 UR14, UP0, UPT, UR8, 0x180, URZ ;  /* 0x00000180080e7890 */ /* 0x000fe4000ff1e0ff */
[----:B------:R-:W-:Y:S01]  /*2f30*/  UIADD3 UR6, UP1, UPT, UR6, 0x180, URZ ;  /* 0x0000018006067890 */ /* 0x000fe2000ff3e0ff */
[----:B------:R-:W3:Y:S01]  /*2f40*/  S2UR UR23, SR_CTAID.Z ;  /* 0x00000000001779c3 */ /* 0x000ee20000002700 */
[----:B------:R-:W-:-:S02]  /*2f50*/  UIADD3.X UR5, UPT, UPT, URZ, UR5, URZ, UP2, !UPT ;  /* 0x00000005ff057290 */ /* 0x000fc400097fe4ff */
[----:B------:R-:W-:Y:S02]  /*2f60*/  UIADD3.X UR15, UPT, UPT, URZ, UR9, URZ, UP0, !UPT ;  /* 0x00000009ff0f7290 */ /* 0x000fe400087fe4ff */
[----:B------:R-:W-:Y:S01]  /*2f70*/  UIADD3 UR16, UPT, UPT, UR25, 0x18800, URZ ;  /* 0x0001880019107890 */ /* 0x000fe2000fffe0ff */
[----:B-1----:R-:W-:Y:S01]  /*2f80*/  @P0 IMAD.MOV.U32 R2, RZ, RZ, 0xc000 ;  /* 0x0000c000ff020424 */ /* 0x002fe200078e00ff */
[----:B------:R-:W-:Y:S02]  /*2f90*/  UIADD3 UR17, UPT, UPT, UR25, 0x18, URZ ;  /* 0x0000001819117890 */ /* 0x000fe4000fffe0ff */
[----:B------:R-:W-:Y:S01]  /*2fa0*/  UIADD3.X UR7, UPT, UPT, URZ, UR7, URZ, UP1, !UPT ;  /* 0x00000007ff077290 */ /* 0x000fe20008ffe4ff */
[----:B------:R1:W-:Y:S01]  /*2fb0*/  @P0 SYNCS.ARRIVE.TRANS64 RZ, [UR25+0x18], R2 ;  /* 0x00001802ffff09a7 */ /* 0x0003e20008000019 */
[----:B------:R-:W-:Y:S02]  /*2fc0*/  UIADD3 UR8, UPT, UPT, UR25, 0x1c800, URZ ;  /* 0x0001c80019087890 */ /* 0x000fe4000fffe0ff */
[----:B------:R-:W-:-:S02]  /*2fd0*/  UIADD3 UR9, UPT, UPT, UR25, 0x18, URZ ;  /* 0x0000001819097890 */ /* 0x000fc4000fffe0ff */
[----:B------:R-:W-:Y:S02]  /*2fe0*/  UIADD3 UR32, UPT, UPT, UR25, 0x20800, URZ ;  /* 0x0002080019207890 */ /* 0x000fe4000fffe0ff */
[----:B------:R-:W-:Y:S01]  /*2ff0*/  UIADD3 UR33, UPT, UPT, UR25, 0x18, URZ ;  /* 0x0000001819217890 */ /* 0x000fe2000fffe0ff */
[----:B------:R-:W-:Y:S01]  /*3000*/  UMOV UR19, UR35 ;  /* 0x0000002300137c82 */ /* 0x000fe20008000000 */
[----:B------:R-:W-:Y:S01]  /*3010*/  UMOV UR10, 0x40 ;  /* 0x00000040000a7882 */ /* 0x000fe20000000000 */
[----:B--2---:R-:W-:Y:S01]  /*3020*/  UMOV UR12, UR24 ;  /* 0x00000018000c7c82 */ /* 0x004fe20008000000 */
[----:B------:R-:W-:Y:S01]  /*3030*/  UMOV UR11, UR35 ;  /* 0x00000023000b7c82 */ /* 0x000fe20008000000 */
[----:B------:R2:W-:Y:S01]  /*3040*/  UTMALDG.4D [UR16], [UR4], desc[URZ] ;  /* 0x0000ff10040075b4 */ /* 0x0005e20008019000 */
[----:B---3--:R-:W-:Y:S01]  /*3050*/  UMOV UR13, UR23 ;  /* 0x00000017000d7c82 */ /* 0x008fe20008000000 */
[----:B------:R-:W-:Y:S01]  /*3060*/  UMOV UR34, 0x80 ;  /* 0x0000008000227882 */ /* 0x000fe20000000000 */
[----:B------:R-:W-:Y:S01]  /*3070*/  UMOV UR36, UR24 ;  /* 0x0000001800247c82 */ /* 0x000fe20008000000 */
[----:B------:R-:W-:Y:S01]  /*3080*/  UMOV UR37, UR23 ;  /* 0x0000001700257c82 */ /* 0x000fe20008000000 */
[----:B------:R-:W-:Y:S01]  /*3090*/  UISETP.GE.AND UP0, UPT, UR22, 0x2, UPT ;  /* 0x000000021600788c */ /* 0x000fe2000bf06270 */
[----:B------:R3:W-:Y:S01]  /*30a0*/  UTMALDG.4D [UR8], [UR6], desc[URZ] ;  /* 0x0000ff08060075b4 */ /* 0x0007e20008019000 */
[----:B------:R1:W-:Y:S01]  /*30b0*/  UTMALDG.4D [UR32], [UR14], desc[URZ] ;  /* 0x0000ff200e0075b4 */ /* 0x0003e20008019000 */
[----:B--2---:R-:W-:Y:S01]  /*30c0*/  UMOV UR4, 0x2 ;  /* 0x0000000200047882 */ /* 0x004fe20000000000 */
[----:B---3--:R-:W-:-:S05]  /*30d0*/  UMOV UR7, 0x1 ;  /* 0x0000000100077882 */ /* 0x008fca0000000000 */
[----:B-1----:R-:W-:Y:S05]  /*30e0*/  BRA.U !UP0, `(.L_x_29) ;  /* 0x00000015087c7547 */ /* 0x002fea000b800000 */
[----:B------:R-:W-:Y:S01]  /*30f0*/  R2UR UR4, R7 ;  /* 0x00000000070472ca */ /* 0x000fe200000e0000 */
[----:B------:R-:W-:Y:S01]  /*3100*/  UMOV UR15, URZ ;  /* 0x000000ff000f7c82 */ /* 0x000fe20008000000 */
[----:B------:R-:W-:-:S11]  /*3110*/  UMOV UR7, 0x1 ;  /* 0x0000000100077882 */ /* 0x000fd60000000000 */
[----:B------:R-:W-:-:S03]  /*3120*/  UISETP.NE.AND UP0, UPT, UR4, 0x2, UPT ;  /* 0x000000020400788c */ /* 0x000fc6000bf05270 */
[----:B------:R-:W-:-:S06]  /*3130*/  UMOV UR4, 0x2 ;  /* 0x0000000200047882 */ /* 0x000fcc0000000000 */
[----:B------:R-:W-:Y:S05]  /*3140*/  BRA.U !UP0, `(.L_x_30) ;  /* 0x0000000d08c47547 */ /* 0x000fea000b800000 */
[----:B------:R-:W1:Y:S01]  /*3150*/  LDCU.64 UR8, c[0x0][0x348] ;  /* 0x00006900ff0877ac */ /* 0x000e620008000a00 */
[----:B------:R-:W-:Y:S01]  /*3160*/  R2UR UR5, R7 ;  /* 0x00000000070572ca */ /* 0x000fe200000e0000 */
[----:B------:R-:W-:Y:S01]  /*3170*/  IMAD.MOV.U32 R3, RZ, RZ, 0xc000 ;  /* 0x0000c000ff037424 */ /* 0x000fe200078e00ff */
[----:B------:R-:W-:Y:S01]  /*3180*/  R2UR UR4, R6 ;  /* 0x00000000060472ca */ /* 0x000fe200000e0000 */
[----:B------:R-:W-:Y:S01]  /*3190*/  UMOV UR15, URZ ;  /* 0x000000ff000f7c82 */ /* 0x000fe20008000000 */
[----:B------:R-:W-:Y:S01]  /*31a0*/  UMOV UR7, 0x1 ;  /* 0x0000000100077882 */ /* 0x000fe20000000000 */
[----:B------:R-:W-:Y:S01]  /*31b0*/  UMOV UR74, 0x40 ;  /* 0x00000040004a7882 */ /* 0x000fe20000000000 */
[----:B------:R-:W-:Y:S01]  /*31c0*/  UMOV UR66, 0x80 ;  /* 0x0000008000427882 */ /* 0x000fe20000000000 */
[----:B------:R-:W-:Y:S01]  /*31d0*/  UMOV UR58, URZ ;  /* 0x000000ff003a7c82 */ /* 0x000fe20008000000 */
[----:B------:R-:W-:Y:S01]  /*31e0*/  UMOV UR50, 0x40 ;  /* 0x0000004000327882 */ /* 0x000fe20000000000 */
[----:B------:R-:W-:Y:S01]  /*31f0*/  UMOV UR42, 0x80 ;  /* 0x00000080002a7882 */ /* 0x000fe20000000000 */
[----:B------:R-:W-:Y:S01]  /*3200*/  UMOV UR34, URZ ;  /* 0x000000ff00227c82 */ /* 0x000fe20008000000 */
[----:B------:R-:W-:Y:S01]  /*3210*/  UMOV UR18, 0x40 ;  /* 0x0000004000127882 */ /* 0x000fe20000000000 */
[----:B------:R-:W-:Y:S01]  /*3220*/  UMOV UR10, 0x80 ;  /* 0x00000080000a7882 */ /* 0x000fe20000000000 */
[----:B------:R-:W-:-:S02]  /*3230*/  USHF.L.U32 UR5, UR5, 0x7, URZ ;  /* 0x0000000705057899 */ /* 0x000fc400080006ff */
[----:B------:R-:W-:Y:S02]  /*3240*/  ULOP3.LUT UR14, UR4, 0xfffffffe, URZ, 0xc0, !UPT ;  /* 0xfffffffe040e7892 */ /* 0x000fe4000f8ec0ff */
[----:B-1----:R-:W-:Y:S02]  /*3250*/  UIADD3 UR20, UP4, UPT, UR8, 0x100, URZ ;  /* 0x0000010008147890 */ /* 0x002fe4000ff9e0ff */
[----:B------:R-:W-:Y:S01]  /*3260*/  UIADD3 UR16, UP3, UPT, UR8, 0x100, URZ ;  /* 0x0000010008107890 */ /* 0x000fe2000ff7e0ff */
[----:B------:R-:W-:Y:S01]  /*3270*/  IMAD.U32 R5, RZ, RZ, UR5 ;  /* 0x00000005ff057e24 */ /* 0x000fe2000f8e00ff */
[----:B------:R-:W-:Y:S02]  /*3280*/  UIADD3 UR12, UP2, UPT, UR8, 0x100, URZ ;  /* 0x00000100080c7890 */ /* 0x000fe4000ff5e0ff */
[----:B------:R-:W-:Y:S01]  /*3290*/  UIADD3 UR70, UP1, UPT, UR8, 0x180, URZ ;  /* 0x0000018008467890 */ /* 0x000fe2000ff3e0ff */
[----:B------:R-:W-:Y:S01]  /*32a0*/  IMAD.U32 R22, RZ, RZ, UR20 ;  /* 0x00000014ff167e24 */ /* 0x000fe2000f8e00ff */
[----:B------:R-:W-:Y:S01]  /*32b0*/  UIADD3 UR62, UP0, UPT, UR8, 0x180, URZ ;  /* 0x00000180083e7890 */ /* 0x000fe2000ff1e0ff */
[----:B------:R-:W-:Y:S01]  /*32c0*/  IMAD.U32 R20, RZ, RZ, UR16 ;  /* 0x00000010ff147e24 */ /* 0x000fe2000f8e00ff */
[----:B------:R-:W-:Y:S01]  /*32d0*/  UIADD3.X UR21, UPT, UPT, URZ, UR9, URZ, UP4, !UPT ;  /* 0x00000009ff157290 */ /* 0x000fe2000a7fe4ff */
[----:B------:R-:W-:Y:S01]  /*32e0*/  IMAD.U32 R18, RZ, RZ, UR12 ;  /* 0x0000000cff127e24 */ /* 0x000fe2000f8e00ff */
[----:B------:R-:W-:-:S02]  /*32f0*/  UIADD3.X UR17, UPT, UPT, URZ, UR9, URZ, UP3, !UPT ;  /* 0x00000009ff117290 */ /* 0x000fc40009ffe4ff */
[----:B------:R-:W-:Y:S02]  /*3300*/  UIADD3.X UR13, UPT, UPT, URZ, UR9, URZ, UP2, !UPT ;  /* 0x00000009ff0d7290 */ /* 0x000fe400097fe4ff */
[----:B------:R-:W-:Y:S01]  /*3310*/  UIADD3.X UR71, UPT, UPT, URZ, UR9, URZ, UP1, !UPT ;  /* 0x00000009ff477290 */ /* 0x000fe20008ffe4ff */
[----:B------:R-:W-:Y:S01]  /*3320*/  MOV R23, UR21 ;  /* 0x0000001500177c02 */ /* 0x000fe20008000f00 */
[----:B------:R-:W-:Y:S01]  /*3330*/  UIADD3.X UR63, UPT, UPT, URZ, UR9, URZ, UP0, !UPT ;  /* 0x00000009ff3f7290 */ /* 0x000fe200087fe4ff */
[----:B------:R-:W-:Y:S01]  /*3340*/  MOV R21, UR17 ;  /* 0x0000001100157c02 */ /* 0x000fe20008000f00 */
[----:B------:R-:W-:Y:S01]  /*3350*/  UIADD3 UR54, UP6, UPT, UR8, 0x180, URZ ;  /* 0x0000018008367890 */ /* 0x000fe2000ffde0ff */
[----:B------:R-:W-:Y:S01]  /*3360*/  MOV R19, UR13 ;  /* 0x0000000d00137c02 */ /* 0x000fe20008000f00 */
[----:B------:R-:W-:Y:S02]  /*3370*/  UIADD3 UR46, UP5, UPT, UR8, 0x100, URZ ;  /* 0x00000100082e7890 */ /* 0x000fe4000ffbe0ff */
[----:B------:R-:W-:-:S02]  /*3380*/  UIADD3 UR38, UP4, UPT, UR8, 0x100, URZ ;  /* 0x0000010008267890 */ /* 0x000fc4000ff9e0ff */
[----:B------:R-:W-:Y:S02]  /*3390*/  UIADD3 UR30, UP3, UPT, UR8, 0x100, URZ ;  /* 0x00000100081e7890 */ /* 0x000fe4000ff7e0ff */
[----:B------:R-:W-:Y:S02]  /*33a0*/  UIADD3 UR28, UP2, UPT, UR8, 0x180, URZ ;  /* 0x00000180081c7890 */ /* 0x000fe4000ff5e0ff */
[----:B------:R-:W-:Y:S02]  /*33b0*/  UIADD3 UR26, UP1, UPT, UR8, 0x180, URZ ;  /* 0x00000180081a7890 */ /* 0x000fe4000ff3e0ff */
[----:B------:R-:W-:Y:S01]  /*33c0*/  UIADD3 UR22, UP0, UPT, UR8, 0x180, URZ ;  /* 0x0000018008167890 */ /* 0x000fe2000ff1e0ff */
[----:B------:R-:W-:Y:S01]  /*33d0*/  UMOV UR4, 0x2 ;  /* 0x0000000200047882 */ /* 0x000fe20000000000 */
[----:B------:R-:W-:Y:S02]  /*33e0*/  UIADD3 UR14, UPT, UPT, -UR14, URZ, URZ ;  /* 0x000000ff0e0e7290 */ /* 0x000fe4000fffe1ff */
[----:B------:R-:W-:-:S02]  /*33f0*/  UIADD3.X UR55, UPT, UPT, URZ, UR9, URZ, UP6, !UPT ;  /* 0x00000009ff377290 */ /* 0x000fc4000b7fe4ff */
[----:B------:R-:W-:Y:S02]  /*3400*/  UIADD3.X UR47, UPT, UPT, URZ, UR9, URZ, UP5, !UPT ;  /* 0x00000009ff2f7290 */ /* 0x000fe4000affe4ff */
[----:B------:R-:W-:Y:S02]  /*3410*/  UIADD3.X UR39, UPT, UPT, URZ, UR9, URZ, UP4, !UPT ;  /* 0x00000009ff277290 */ /* 0x000fe4000a7fe4ff */
[----:B------:R-:W-:Y:S02]  /*3420*/  UIADD3.X UR31, UPT, UPT, URZ, UR9, URZ, UP3, !UPT ;  /* 0x00000009ff1f7290 */ /* 0x000fe40009ffe4ff */
[----:B------:R-:W-:Y:S02]  /*3430*/  UIADD3.X UR29, UPT, UPT, URZ, UR9, URZ, UP2, !UPT ;  /* 0x00000009ff1d7290 */ /* 0x000fe400097fe4ff */
[----:B------:R-:W-:Y:S02]  /*3440*/  UIADD3.X UR27, UPT, UPT, URZ, UR9, URZ, UP1, !UPT ;  /* 0x00000009ff1b7290 */ /* 0x000fe40008ffe4ff */
[----:B------:R-:W-:-:S12]  /*3450*/  UIADD3.X UR23, UPT, UPT, URZ, UR9, URZ, UP0, !UPT ;  /* 0x00000009ff177290 */ /* 0x000fd800087fe4ff */
.L_x_35:
[----:B------:R-:W-:Y:S01]  /*3460*/  USHF.L.U32 UR6, UR7, 0x1f, URZ ;  /* 0x0000001f07067899 */ /* 0x000fe200080006ff */
[----:B-1----:R-:W1:Y:S01]  /*3470*/  S2UR UR12, SR_CTAID.Z ;  /* 0x00000000000c79c3 */ /* 0x002e620000002700 */
[----:B------:R-:W-:Y:S01]  /*3480*/  ULEA UR5, UR4, UR25, 0x3 ;  /* 0x0000001904057291 */ /* 0x000fe2000f8e18ff */
[----:B------:R-:W-:Y:S01]  /*3490*/  R2UR UR16, R5 ;  /* 0x00000000051072ca */ /* 0x000fe200000e0000 */
[----:B------:R-:W-:Y:S02]  /*34a0*/  UIMAD UR8, UR4, 0xc000, UR25 ;  /* 0x0000c000040878a4 */ /* 0x000fe4000f8e0219 */
[----:B------:R-:W-:Y:S01]  /*34b0*/  IMAD.U32 R2, RZ, RZ, UR6 ;  /* 0x00000006ff027e24 */ /* 0x000fe2000f8e00ff */
[----:B------:R-:W-:Y:S02]  /*34c0*/  UIMAD UR9, UR4, 0xc000, UR25 ;  /* 0x0000c000040978a4 */ /* 0x000fe4000f8e0219 */
[----:B------:R-:W2:Y:S01]  /*34d0*/  S2UR UR13, SR_CTAID.Y ;  /* 0x00000000000d79c3 */ /* 0x000ea20000002600 */
[----:B------:R-:W-:-:S02]  /*34e0*/  UIMAD UR11, UR4, 0xc000, UR25 ;  /* 0x0000c000040b78a4 */ /* 0x000fc4000f8e0219 */
[----:B------:R-:W-:-:S04]  /*34f0*/  UIADD3 UR4, UPT, UPT, UR4, 0x1, URZ ;  /* 0x0000000104047890 */ /* 0x000fc8000fffe0ff */
[----:B------:R-:W-:Y:S01]  /*3500*/  UIADD3 UR59, UPT, UPT, UR16, -0x180, URZ ;  /* 0xfffffe80103b7890 */ /* 0x000fe2000fffe0ff */
[----:B------:R1:W3:Y:S02]  /*3510*/  SYNCS.PHASECHK.TRANS64.TRYWAIT P0, [UR5+0x28], R2 ;  /* 0x00002802ff0075a7 */ /* 0x0002e40008001105 */
[----:B-1----:R-:W-:Y:S01]  /*3520*/  MOV R2, UR12 ;  /* 0x0000000c00027c02 */ /* 0x002fe20008000f00 */
[----:B--2---:R-:W-:Y:S01]  /*3530*/  IMAD.U32 R2, RZ, RZ, UR13 ;  /* 0x0000000dff027e24 */ /* 0x004fe2000f8e00ff */
[----:B---3--:R-:W-:Y:S07]  /*3540*/  @!P0 BRA `(.L_x_31) ;  /* 0x0000007800a88947 */ /* 0x008fee0003800000 */
.L_x_83:
[----:B------:R-:W2:Y:S01]  /*3550*/  S2UR UR52, SR_CTAID.Y ;  /* 0x00000000003479c3 */ /* 0x000ea20000002600 */
[----:B------:R-:W-:Y:S02]  /*3560*/  R2UR UR51, R5 ;  /* 0x00000000053372ca */ /* 0x000fe400000e0000 */
[----:B------:R-:W-:Y:S02]  /*3570*/  ELECT P0, URZ, PT ;  /* 0x0000000000ff782f */ /* 0x000fe40003800000 */
[----:B------:R-:W-:Y:S01]  /*3580*/  R2UR UR44, R22 ;  /* 0x00000000162c72ca */ /* 0x000fe200000e0000 */
[----:B------:R-:W-:Y:S01]  /*3590*/  UISETP.NE.AND UP0, UPT, UR4, 0x3, UPT ;  /* 0x000000030400788c */ /* 0x000fe2000bf05270 */
[----:B------:R-:W-:Y:S01]  /*35a0*/  R2UR UR45, R23 ;  /* 0x00000000172d72ca */ /* 0x000fe200000e0000 */
[----:B------:R-:W-:Y:S01]  /*35b0*/  UIADD3 UR48, UPT, UPT, UR8, 0xc800, URZ ;  /* 0x0000c80008307890 */ /* 0x000fe2000fffe0ff */
[----:B------:R-:W-:Y:S01]  /*35c0*/  R2UR UR40, R20 ;  /* 0x00000000142872ca */ /* 0x000fe200000e0000 */
[----:B------:R-:W3:Y:S01]  /*35d0*/  S2UR UR53, SR_CTAID.Z ;  /* 0x00000000003579c3 */ /* 0x000ee20000002700 */
[----:B------:R-:W-:Y:S01]  /*35e0*/  USEL UR6, URZ, 0x1, UP0 ;  /* 0x00000001ff067887 */ /* 0x000fe20008000000 */
[----:B------:R-:W-:Y:S01]  /*35f0*/  R2UR UR41, R21 ;  /* 0x00000000152972ca */ /* 0x000fe200000e0000 */
[----:B------:R-:W-:Y:S01]  /*3600*/  UIADD3 UR49, UPT, UPT, UR5, 0x10, URZ ;  /* 0x0000001005317890 */ /* 0x000fe2000fffe0ff */
[----:B------:R-:W-:Y:S01]  /*3610*/  R2UR UR12, R18 ;  /* 0x00000000120c72ca */ /* 0x000fe200000e0000 */
[----:B------:R-:W-:Y:S01]  /*3620*/  ULOP3.LUT UR7, UR7, UR6, URZ, 0x3c, !UPT ;  /* 0x0000000607077292 */ /* 0x000fe2000f8e3cff */
[----:B------:R-:W-:Y:S01]  /*3630*/  R2UR UR13, R19 ;  /* 0x00000000130d72ca */ /* 0x000fe200000e0000 */
[----:B------:R-:W-:Y:S01]  /*3640*/  USEL UR6, UR4, URZ, UP0 ;  /* 0x000000ff04067287 */ /* 0x000fe20008000000 */
[----:B-1----:R-:W-:Y:S01]  /*3650*/  @P0 IMAD.MOV.U32 R2, RZ, RZ, 0xc000 ;  /* 0x0000c000ff020424 */ /* 0x002fe200078e00ff */
[----:B------:R-:W-:Y:S01]  /*3660*/  UIADD3 UR51, UPT, UPT, UR51, -0x100, URZ ;  /* 0xffffff0033337890 */ /* 0x000fe2000fffe0ff */
[----:B------:R-:W-:Y:S01]  /*3670*/  MOV.SPILL R14, UR50 ;  /* 0x00000032000e7c02 */ /* 0x000fe20009000f00 */
[----:B------:R-:W-:Y:S01]  /*3680*/  UIADD3 UR32, UPT, UPT, UR9, 0x10800, URZ ;  /* 0x0001080009207890 */ /* 0x000fe2000fffe0ff */
[----:B------:R-:W-:Y:S01]  /*3690*/  MOV.SPILL R11, UR34 ;  /* 0x00000022000b7c02 */ /* 0x000fe20009000f00 */
[----:B------:R-:W-:Y:S01]  /*36a0*/  UIADD3 UR33, UPT, UPT, UR5, 0x10, URZ ;  /* 0x0000001005217890 */ /* 0x000fe2000fffe0ff */
[----:B------:R1:W-:Y:S01]  /*36b0*/  @P0 SYNCS.ARRIVE.TRANS64 RZ, [UR5+0x10], R2 ;  /* 0x00001002ffff09a7 */ /* 0x0003e20008000005 */
[----:B------:R-:W-:Y:S01]  /*36c0*/  UIADD3 UR16, UPT, UPT, UR11, 0x14800, URZ ;  /* 0x000148000b107890 */ /* 0x000fe2000fffe0ff */
[----:B------:R-:W-:Y:S01]  /*36d0*/  MOV.SPILL R8, UR18 ;  /* 0x0000001200087c02 */ /* 0x000fe20009000f00 */
[----:B------:R-:W-:Y:S01]  /*36e0*/  UIADD3 UR17, UPT, UPT, UR5, 0x10, URZ ;  /* 0x0000001005117890 */ /* 0x000fe2000fffe0ff */
[----:B------:R-:W-:Y:S01]  /*36f0*/  MOV.SPILL R16, UR55 ;  /* 0x0000003700107c02 */ /* 0x000fe20009000f00 */
[----:B------:R-:W-:Y:S01]  /*3700*/  USHF.L.U32 UR8, UR7, 0x1f, URZ ;  /* 0x0000001f07087899 */ /* 0x000fe200080006ff */
[----:B------:R-:W-:Y:S01]  /*3710*/  MOV.SPILL R15, UR54 ;  /* 0x00000036000f7c02 */ /* 0x000fe20009000f00 */
[----:B------:R-:W-:Y:S01]  /*3720*/  ULEA UR4, UR6, UR25, 0x3 ;  /* 0x0000001906047291 */ /* 0x000fe2000f8e18ff */
[----:B------:R-:W-:Y:S01]  /*3730*/  MOV.SPILL R13, UR39 ;  /* 0x00000027000d7c02 */ /* 0x000fe20009000f00 */
[----:B------:R-:W-:Y:S01]  /*3740*/  UMOV UR50, URZ ;  /* 0x000000ff00327c82 */ /* 0x000fe20008000000 */
[----:B------:R-:W-:Y:S01]  /*3750*/  UMOV UR34, 0x40 ;  /* 0x0000004000227882 */ /* 0x000fe20000000000 */
[----:B--2---:R-:W-:Y:S01]  /*3760*/  UMOV UR36, UR52 ;  /* 0x0000003400247c82 */ /* 0x004fe20008000000 */
[----:B---3--:R-:W-:Y:S01]  /*3770*/  UMOV UR37, UR53 ;  /* 0x0000003500257c82 */ /* 0x008fe20008000000 */
[----:B------:R-:W-:Y:S01]  /*3780*/  UMOV UR35, UR51 ;  /* 0x0000003300237c82 */ /* 0x000fe20008000000 */
[----:B------:R-:W-:Y:S01]  /*3790*/  UMOV UR18, 0x80 ;  /* 0x0000008000127882 */ /* 0x000fe20000000000 */
[----:B------:R-:W-:Y:S01]  /*37a0*/  UMOV UR20, UR52 ;  /* 0x0000003400147c82 */ /* 0x000fe20008000000 */
[----:B------:R-:W-:Y:S01]  /*37b0*/  UMOV UR21, UR53 ;  /* 0x0000003500157c82 */ /* 0x000fe20008000000 */
[----:B------:R-:W-:Y:S01]  /*37c0*/  UMOV UR19, UR51 ;  /* 0x0000003300137c82 */ /* 0x000fe20008000000 */
[----:B------:R2:W-:Y:S01]  /*37d0*/  UTMALDG.4D [UR48], [UR44], desc[URZ] ;  /* 0x0000ff302c0075b4 */ /* 0x0005e20008019000 */
[----:B------:R-:W3:Y:S01]  /*37e0*/  S2UR UR11, SR_CTAID.Y ;  /* 0x00000000000b79c3 */ /* 0x000ee20000002600 */
[----:B------:R-:W-:Y:S01]  /*37f0*/  MOV.SPILL R12, UR38 ;  /* 0x00000026000c7c02 */ /* 0x000fe20009000f00 */
[----:B------:R-:W-:Y:S01]  /*3800*/  IMAD.U32 R5, RZ, RZ, UR51 ;  /* 0x00000033ff057e24 */ /* 0x000fe2000f8e00ff */
[----:B------:R-:W-:Y:S01]  /*3810*/  MOV.SPILL R10, UR23 ;  /* 0x00000017000a7c02 */ /* 0x000fe20009000f00 */
[----:B-1----:R-:W-:Y:S01]  /*3820*/  IMAD.U32 R2, RZ, RZ, UR8 ;  /* 0x00000008ff027e24 */ /* 0x002fe2000f8e00ff */
[----:B------:R-:W-:Y:S01]  /*3830*/  MOV.SPILL R9, UR22 ;  /* 0x0000001600097c02 */ /* 0x000fe20009000f00 */
[----:B------:R-:W-:Y:S01]  /*3840*/  UIMAD UR9, UR6, 0xc000, UR25 ;  /* 0x0000c000060978a4 */ /* 0x000fe2000f8e0219 */
[----:B------:R1:W-:Y:S01]  /*3850*/  UTMALDG.4D [UR32], [UR40], desc[URZ] ;  /* 0x0000ff20280075b4 */ /* 0x0003e20008019000 */
[----:B------:R-:W-:Y:S01]  /*3860*/  R2UR.FILL UR55, R16 ;  /* 0x00000000103772ca */ /* 0x000fe200004e0000 */
[----:B------:R-:W-:Y:S01]  /*3870*/  UIMAD UR72, UR6, 0xc000, UR25 ;  /* 0x0000c000064878a4 */ /* 0x000fe2000f8e0219 */
[----:B------:R-:W-:Y:S01]  /*3880*/  R2UR.FILL UR54, R15 ;  /* 0x000000000f3672ca */ /* 0x000fe200004e0000 */
[----:B------:R-:W-:Y:S01]  /*3890*/  UIADD3 UR5, UPT, UPT, UR6, 0x1, URZ ;  /* 0x0000000106057890 */ /* 0x000fe2000fffe0ff */
[----:B------:R-:W-:-:S02]  /*38a0*/  R2UR.FILL UR39, R13 ;  /* 0x000000000d2772ca */ /* 0x000fc400004e0000 */
[----:B------:R-:W-:Y:S01]  /*38b0*/  R2UR.FILL UR38, R12 ;  /* 0x000000000c2672ca */ /* 0x000fe200004e0000 */
[----:B------:R4:W-:Y:S01]  /*38c0*/  UTMALDG.4D [UR16], [UR12], desc[URZ] ;  /* 0x0000ff100c0075b4 */ /* 0x0009e20008019000 */
[----:B------:R5:W4:Y:S01]  /*38d0*/  SYNCS.PHASECHK.TRANS64.TRYWAIT P0, [UR4+0x28], R2 ;  /* 0x00002802ff0075a7 */ /* 0x000b220008001104 */
[----:B------:R-:W-:Y:S02]  /*38e0*/  R2UR.FILL UR23, R10 ;  /* 0x000000000a1772ca */ /* 0x000fe400004e0000 */
[----:B------:R-:W-:Y:S01]  /*38f0*/  R2UR.FILL UR22, R9 ;  /* 0x00000000091672ca */ /* 0x000fe200004e0000 */
[----:B---3--:R-:W-:Y:S01]  /*3900*/  UMOV UR76, UR11 ;  /* 0x0000000b004c7c82 */ /* 0x008fe20008000000 */
[----:B------:R-:W-:Y:S01]  /*3910*/  UMOV UR68, UR11 ;  /* 0x0000000b00447c82 */ /* 0x000fe20008000000 */
[----:B--2---:R-:W-:Y:S01]  /*3920*/  R2UR.FILL UR50, R14 ;  /* 0x000000000e3272ca */ /* 0x004fe200004e0000 */
[----:B-----5:R-:W-:Y:S01]  /*3930*/  IMAD.U32 R2, RZ, RZ, UR11 ;  /* 0x0000000bff027e24 */ /* 0x020fe2000f8e00ff */
[----:B-1----:R-:W-:Y:S01]  /*3940*/  R2UR.FILL UR34, R11 ;  /* 0x000000000b2272ca */ /* 0x002fe200004e0000 */
[----:B----4-:R-:W1:Y:S01]  /*3950*/  S2UR UR12, SR_CTAID.Z ;  /* 0x00000000000c79c3 */ /* 0x010e620000002700 */
[----:B------:R-:W-:Y:S01]  /*3960*/  R2UR.FILL UR18, R8 ;  /* 0x00000000081272ca */ /* 0x000fe200004e0000 */
[----:B-1----:R-:W-:Y:S01]  /*3970*/  IMAD.U32 R2, RZ, RZ, UR12 ;  /* 0x0000000cff027e24 */ /* 0x002fe2000f8e00ff */
[----:B------:R-:W-:Y:S01]  /*3980*/  UMOV UR77, UR12 ;  /* 0x0000000c004d7c82 */ /* 0x000fe20008000000 */
[----:B------:R-:W-:-:S12]  /*3990*/  @!P0 BRA `(.L_x_32) ;  /* 0x0000007400b48947 */ /* 0x000fd80003800000 */
.L_x_85:
[----:B------:R-:W2:Y:S01]  /*39a0*/  S2UR UR11, SR_CTAID.Y ;  /* 0x00000000000b79c3 */ /* 0x000ea20000002600 */
[----:B------:R-:W-:Y:S02]  /*39b0*/  ELECT P0, URZ, PT ;  /* 0x0000000000ff782f */ /* 0x000fe40003800000 */
[----:B------:R-:W-:Y:S01]  /*39c0*/  R2UR UR12, R5 ;  /* 0x00000000050c72ca */ /* 0x000fe200000e0000 */
[----:B------:R-:W-:Y:S01]  /*39d0*/  UISETP.NE.AND UP0, UPT, UR5, 0x3, UPT ;  /* 0x000000030500788c */ /* 0x000fe2000bf05270 */
[----:B------:R-:W-:Y:S01]  /*39e0*/  MOV.SPILL R8, UR18 ;  /* 0x0000001200087c02 */ /* 0x000fe20009000f00 */
[----:B------:R-:W-:Y:S01]  /*39f0*/  UIMAD UR64, UR6, 0xc000, UR25 ;  /* 0x0000c000064078a4 */ /* 0x000fe2000f8e0219 */
[----:B------:R-:W-:Y:S01]  /*3a00*/  MOV.SPILL R10, UR23 ;  /* 0x00000017000a7c02 */ /* 0x000fe20009000f00 */
[----:B------:R-:W-:Y:S01]  /*3a10*/  USEL UR6, URZ, 0x1, UP0 ;  /* 0x00000001ff067887 */ /* 0x000fe20008000000 */
[----:B------:R-:W3:Y:S01]  /*3a20*/  S2UR UR8, SR_CTAID.Z ;  /* 0x00000000000879c3 */ /* 0x000ee20000002700 */
[----:B------:R-:W-:Y:S01]  /*3a30*/  UIADD3 UR16, UPT, UPT, UR9, 0xc800, URZ ;  /* 0x0000c80009107890 */ /* 0x000fe2000fffe0ff */
[----:B-1----:R-:W-:Y:S01]  /*3a40*/  MOV.SPILL R9, UR22 ;  /* 0x0000001600097c02 */ /* 0x002fe20009000f00 */
[----:B------:R-:W-:Y:S01]  /*3a50*/  ULOP3.LUT UR7, UR7, UR6, URZ, 0x3c, !UPT ;  /* 0x0000000607077292 */ /* 0x000fe2000f8e3cff */
[----:B------:R-:W-:Y:S01]  /*3a60*/  R2UR.FILL UR23, R10 ;  /* 0x000000000a1772ca */ /* 0x000fe200004e0000 */
[----:B------:R-:W-:Y:S01]  /*3a70*/  USEL UR6, UR5, URZ, UP0 ;  /* 0x000000ff05067287 */ /* 0x000fe20008000000 */
[----:B------:R-:W-:Y:S01]  /*3a80*/  @P0 IMAD.MOV.U32 R2, RZ, RZ, 0xc000 ;  /* 0x0000c000ff020424 */ /* 0x000fe200078e00ff */
[----:B------:R-:W-:Y:S01]  /*3a90*/  UIADD3 UR17, UPT, UPT, UR4, 0x10, URZ ;  /* 0x0000001004117890 */ /* 0x000fe2000fffe0ff */
[----:B------:R-:W-:Y:S01]  /*3aa0*/  R2UR.FILL UR22, R9 ;  /* 0x00000000091672ca */ /* 0x000fe200004e0000 */
[----:B------:R-:W-:Y:S01]  /*3ab0*/  UIADD3 UR72, UPT, UPT, UR72, 0x10800, URZ ;  /* 0x0001080048487890 */ /* 0x000fe2000fffe0ff */
[----:B------:R1:W-:Y:S01]  /*3ac0*/  @P0 SYNCS.ARRIVE.TRANS64 RZ, [UR4+0x10], R2 ;  /* 0x00001002ffff09a7 */ /* 0x0003e20008000004 */
[----:B------:R-:W-:-:S02]  /*3ad0*/  UIADD3 UR73, UPT, UPT, UR4, 0x10, URZ ;  /* 0x0000001004497890 */ /* 0x000fc4000fffe0ff */
[----:B------:R-:W-:Y:S02]  /*3ae0*/  UIADD3 UR64, UPT, UPT, UR64, 0x14800, URZ ;  /* 0x0001480040407890 */ /* 0x000fe4000fffe0ff */
[----:B------:R-:W-:Y:S01]  /*3af0*/  UIADD3 UR65, UPT, UPT, UR4, 0x10, URZ ;  /* 0x0000001004417890 */ /* 0x000fe2000fffe0ff */
[----:B--2---:R-:W-:Y:S01]  /*3b00*/  UMOV UR20, UR11 ;  /* 0x0000000b00147c82 */ /* 0x004fe20008000000 */
[----:B------:R-:W-:Y:S01]  /*3b10*/  ULEA UR5, UR6, UR25, 0x3 ;  /* 0x0000001906057291 */ /* 0x000fe2000f8e18ff */
[----:B------:R-:W-:Y:S01]  /*3b20*/  UMOV UR18, URZ ;  /* 0x000000ff00127c82 */ /* 0x000fe20008000000 */
[----:B------:R-:W-:Y:S01]  /*3b30*/  UMOV UR19, UR12 ;  /* 0x0000000c00137c82 */ /* 0x000fe20008000000 */
[----:B------:R-:W-:Y:S01]  /*3b40*/  UMOV UR75, UR12 ;  /* 0x0000000c004b7c82 */ /* 0x000fe20008000000 */
[----:B------:R-:W-:Y:S01]  /*3b50*/  UMOV UR67, UR12 ;  /* 0x0000000c00437c82 */ /* 0x000fe20008000000 */
[----:B---3--:R-:W-:Y:S01]  /*3b60*/  UMOV UR21, UR8 ;  /* 0x0000000800157c82 */ /* 0x008fe20008000000 */
[----:B------:R-:W-:Y:S01]  /*3b70*/  USHF.L.U32 UR8, UR7, 0x1f, URZ ;  /* 0x0000001f07087899 */ /* 0x000fe200080006ff */
[----:B------:R-:W2:Y:S01]  /*3b80*/  S2UR UR11, SR_CTAID.Z ;  /* 0x00000000000b79c3 */ /* 0x000ea20000002700 */
[----:B------:R3:W-:Y:S01]  /*3b90*/  UTMALDG.4D [UR16], [UR70], desc[URZ] ;  /* 0x0000ff10460075b4 */ /* 0x0007e20008019000 */
[----:B------:R-:W-:-:S02]  /*3ba0*/  UIMAD UR56, UR6, 0xc000, UR25 ;  /* 0x0000c000063878a4 */ /* 0x000fc4000f8e0219 */
[----:B------:R-:W-:Y:S02]  /*3bb0*/  UIMAD UR48, UR6, 0xc000, UR25 ;  /* 0x0000c000063078a4 */ /* 0x000fe4000f8e0219 */
[----:B------:R-:W-:Y:S01]  /*3bc0*/  UIADD3 UR4, UPT, UPT, UR6, 0x1, URZ ;  /* 0x0000000106047890 */ /* 0x000fe2000fffe0ff */
[----:B-1----:R-:W-:Y:S01]  /*3bd0*/  IMAD.U32 R2, RZ, RZ, UR8 ;  /* 0x00000008ff027e24 */ /* 0x002fe2000f8e00ff */
[----:B------:R-:W1:Y:S01]  /*3be0*/  S2UR UR12, SR_CTAID.Y ;  /* 0x00000000000c79c3 */ /* 0x000e620000002600 */
[----:B------:R4:W-:Y:S01]  /*3bf0*/  UTMALDG.4D [UR72], [UR62], desc[URZ] ;  /* 0x0000ff483e0075b4 */ /* 0x0009e20008019000 */
[----:B--2---:R-:W-:Y:S01]  /*3c00*/  UMOV UR69, UR11 ;  /* 0x0000000b00457c82 */ /* 0x004fe20008000000 */
[----:B------:R-:W-:Y:S01]  /*3c10*/  UMOV UR61, UR11 ;  /* 0x0000000b003d7c82 */ /* 0x000fe20008000000 */
[----:B------:R4:W-:Y:S01]  /*3c20*/  UTMALDG.4D [UR64], [UR54], desc[URZ] ;  /* 0x0000ff40360075b4 */ /* 0x0009e20008019000 */
[----:B------:R-:W2:Y:S01]  /*3c30*/  SYNCS.PHASECHK.TRANS64.TRYWAIT P0, [UR5+0x28], R2 ;  /* 0x00002802ff0075a7 */ /* 0x000ea20008001105 */
[----:B------:R-:W-:Y:S01]  /*3c40*/  UMOV UR53, UR11 ;  /* 0x0000000b00357c82 */ /* 0x000fe20008000000 */
[----:B-1----:R-:W-:Y:S01]  /*3c50*/  UMOV UR60, UR12 ;  /* 0x0000000c003c7c82 */ /* 0x002fe20008000000 */
[----:B------:R-:W-:Y:S01]  /*3c60*/  UMOV UR52, UR12 ;  /* 0x0000000c00347c82 */ /* 0x000fe20008000000 */
[----:B---3--:R-:W-:Y:S01]  /*3c70*/  R2UR.FILL UR18, R8 ;  /* 0x00000000081272ca */ /* 0x008fe200004e0000 */
[----:B--2-4-:R-:W-:-:S14]  /*3c80*/  @!P0 BRA `(.L_x_33) ;  /* 0x0000007400188947 */ /* 0x014fdc0003800000 */
.L_x_87:
[----:B------:R-:W-:Y:S01]  /*3c90*/  ELECT P0, URZ, PT ;  /* 0x0000000000ff782f */ /* 0x000fe20003800000 */
[----:B------:R-:W2:Y:S01]  /*3ca0*/  S2UR UR9, SR_CTAID.Y ;  /* 0x00000000000979c3 */ /* 0x000ea20000002600 */
[----:B------:R-:W-:Y:S02]  /*3cb0*/  UISETP.NE.AND UP0, UPT, UR4, 0x3, UPT ;  /* 0x000000030400788c */ /* 0x000fe4000bf05270 */
[----:B------:R-:W-:Y:S02]  /*3cc0*/  UIMAD UR40, UR6, 0xc000, UR25 ;  /* 0x0000c000062878a4 */ /* 0x000fe4000f8e0219 */
[----:B------:R-:W-:Y:S02]  /*3cd0*/  USEL UR6, URZ, 0x1, UP0 ;  /* 0x00000001ff067887 */ /* 0x000fe40008000000 */
[----:B------:R-:W-:Y:S01]  /*3ce0*/  USEL UR4, UR4, URZ, UP0 ;  /* 0x000000ff04047287 */ /* 0x000fe20008000000 */
[----:B------:R-:W3:Y:S01]  /*3cf0*/  S2UR UR8, SR_CTAID.Z ;  /* 0x00000000000879c3 */ /* 0x000ee20000002700 */
[----:B------:R-:W-:-:S02]  /*3d00*/  ULOP3.LUT UR7, UR7, UR6, URZ, 0x3c, !UPT ;  /* 0x0000000607077292 */ /* 0x000fc4000f8e3cff */
[----:B------:R-:W-:Y:S01]  /*3d10*/  UIADD3 UR56, UPT, UPT, UR56, 0xc800, URZ ;  /* 0x0000c80038387890 */ /* 0x000fe2000fffe0ff */
[----:B-1----:R-:W-:Y:S01]  /*3d20*/  @P0 IMAD.MOV.U32 R2, RZ, RZ, 0xc000 ;  /* 0x0000c000ff020424 */ /* 0x002fe200078e00ff */
[----:B------:R-:W-:Y:S02]  /*3d30*/  UIADD3 UR57, UPT, UPT, UR5, 0x10, URZ ;  /* 0x0000001005397890 */ /* 0x000fe4000fffe0ff */
[----:B------:R-:W-:Y:S01]  /*3d40*/  UIADD3 UR48, UPT, UPT, UR48, 0x10800, URZ ;  /* 0x0001080030307890 */ /* 0x000fe2000fffe0ff */
[----:B------:R1:W-:Y:S01]  /*3d50*/  @P0 SYNCS.ARRIVE.TRANS64 RZ, [UR5+0x10], R2 ;  /* 0x00001002ffff09a7 */ /* 0x0003e20008000005 */
[----:B------:R-:W-:Y:S02]  /*3d60*/  UIADD3 UR49, UPT, UPT, UR5, 0x10, URZ ;  /* 0x0000001005317890 */ /* 0x000fe4000fffe0ff */
[----:B------:R-:W-:Y:S02]  /*3d70*/  UIADD3 UR40, UPT, UPT, UR40, 0x14800, URZ ;  /* 0x0001480028287890 */ /* 0x000fe4000fffe0ff */
[----:B------:R-:W-:Y:S01]  /*3d80*/  UIADD3 UR41, UPT, UPT, UR5, 0x10, URZ ;  /* 0x0000001005297890 */ /* 0x000fe2000fffe0ff */
[----:B------:R4:W-:Y:S01]  /*3d90*/  UTMALDG.4D [UR56], [UR46], desc[URZ] ;  /* 0x0000ff382e0075b4 */ /* 0x0009e20008019000 */
[----:B------:R-:W-:-:S02]  /*3da0*/  USHF.L.U32 UR6, UR7, 0x1f, URZ ;  /* 0x0000001f07067899 */ /* 0x000fc400080006ff */
[----:B------:R-:W-:Y:S01]  /*3db0*/  ULEA UR5, UR4, UR25, 0x3 ;  /* 0x0000001904057291 */ /* 0x000fe2000f8e18ff */
[----:B------:R-:W-:Y:S01]  /*3dc0*/  UMOV UR51, UR59 ;  /* 0x0000003b00337c82 */ /* 0x000fe20008000000 */
[----:B--2---:R-:W-:Y:S01]  /*3dd0*/  UMOV UR44, UR9 ;  /* 0x00000009002c7c82 */ /* 0x004fe20008000000 */
[----:B------:R-:W-:Y:S01]  /*3de0*/  UMOV UR43, UR59 ;  /* 0x0000003b002b7c82 */ /* 0x000fe20008000000 */
[----:B------:R4:W-:Y:S01]  /*3df0*/  UTMALDG.4D [UR48], [UR38], desc[URZ] ;  /* 0x0000ff30260075b4 */ /* 0x0009e20008019000 */
[----:B---3--:R-:W-:Y:S02]  /*3e00*/  UMOV UR45, UR8 ;  /* 0x00000008002d7c82 */ /* 0x008fe40008000000 */
[----:B------:R4:W-:Y:S01]  /*3e10*/  UTMALDG.4D [UR40], [UR30], desc[URZ] ;  /* 0x0000ff281e0075b4 */ /* 0x0009e20008019000 */
[----:B-1----:R-:W-:-:S04]  /*3e20*/  MOV R2, UR6 ;  /* 0x0000000600027c02 */ /* 0x002fc80008000f00 */
[----:B------:R-:W1:Y:S02]  /*3e30*/  SYNCS.PHASECHK.TRANS64.TRYWAIT P0, [UR5+0x28], R2 ;  /* 0x00002802ff0075a7 */ /* 0x000e640008001105 */
[----:B-1--4-:R-:W-:Y:S05]  /*3e40*/  @!P0 BRA `(.L_x_34) ;  /* 0x0000007000c88947 */ /* 0x012fea0003800000 */
.L_x_89:
[----:B------:R-:W2:Y:S01]  /*3e50*/  S2UR UR12, SR_CTAID.Y ;  /* 0x00000000000c79c3 */ /* 0x000ea20000002600 */
[----:B------:R-:W-:Y:S01]  /*3e60*/  ELECT P0, URZ, PT ;  /* 0x0000000000ff782f */ /* 0x000fe20003800000 */
[----:B------:R-:W-:Y:S02]  /*3e70*/  UIMAD UR32, UR4, 0xc000, UR25 ;  /* 0x0000c000042078a4 */ /* 0x000fe4000f8e0219 */
[----:B------:R-:W-:Y:S02]  /*3e80*/  UIMAD UR16, UR4, 0xc000, UR25 ;  /* 0x0000c000041078a4 */ /* 0x000fe4000f8e0219 */
[----:B------:R-:W-:Y:S02]  /*3e90*/  UIMAD UR8, UR4, 0xc000, UR25 ;  /* 0x0000c000040878a4 */ /* 0x000fe4000f8e0219 */
[----:B------:R-:W3:Y:S01]  /*3ea0*/  S2UR UR6, SR_CTAID.Z ;  /* 0x00000000000679c3 */ /* 0x000ee20000002700 */
[----:B------:R-:W-:Y:S02]  /*3eb0*/  UIADD3 UR33, UPT, UPT, UR5, 0x10, URZ ;  /* 0x0000001005217890 */ /* 0x000fe4000fffe0ff */
[----:B------:R-:W-:-:S02]  /*3ec0*/  UIADD3 UR32, UPT, UPT, UR32, 0xc800, URZ ;  /* 0x0000c80020207890 */ /* 0x000fc4000fffe0ff */
[----:B------:R-:W-:Y:S02]  /*3ed0*/  UIADD3 UR17, UPT, UPT, UR5, 0x10, URZ ;  /* 0x0000001005117890 */ /* 0x000fe4000fffe0ff */
[----:B------:R-:W-:Y:S01]  /*3ee0*/  UIADD3 UR16, UPT, UPT, UR16, 0x10800, URZ ;  /* 0x0001080010107890 */ /* 0x000fe2000fffe0ff */
[----:B------:R4:W-:Y:S01]  /*3ef0*/  @P0 SYNCS.ARRIVE.TRANS64 RZ, [UR5+0x10], R3 ;  /* 0x00001003ffff09a7 */ /* 0x0009e20008000005 */
[----:B------:R-:W-:Y:S02]  /*3f00*/  UIADD3 UR9, UPT, UPT, UR5, 0x10, URZ ;  /* 0x0000001005097890 */ /* 0x000fe4000fffe0ff */
[----:B------:R-:W-:Y:S01]  /*3f10*/  UIADD3 UR8, UPT, UPT, UR8, 0x14800, URZ ;  /* 0x0001480008087890 */ /* 0x000fe2000fffe0ff */
[----:B------:R-:W-:Y:S01]  /*3f20*/  UMOV UR35, UR59 ;  /* 0x0000003b00237c82 */ /* 0x000fe20008000000 */
[----:B------:R-:W-:Y:S01]  /*3f30*/  UMOV UR19, UR59 ;  /* 0x0000003b00137c82 */ /* 0x000fe20008000000 */
[----:B------:R-:W-:Y:S01]  /*3f40*/  UMOV UR11, UR59 ;  /* 0x0000003b000b7c82 */ /* 0x000fe20008000000 */
[----:B--2---:R-:W-:Y:S01]  /*3f50*/  UMOV UR36, UR12 ;  /* 0x0000000c00247c82 */ /* 0x004fe20008000000 */
[----:B------:R-:W-:Y:S01]  /*3f60*/  UMOV UR20, UR12 ;  /* 0x0000000c00147c82 */ /* 0x000fe20008000000 */
[----:B------:R-:W-:-:S02]  /*3f70*/  UIADD3 UR4, UPT, UPT, UR4, 0x1, URZ ;  /* 0x0000000104047890 */ /* 0x000fc4000fffe0ff */
[----:B------:R-:W-:Y:S02]  /*3f80*/  UIADD3 UR14, UPT, UPT, UR14, 0x2, URZ ;  /* 0x000000020e0e7890 */ /* 0x000fe4000fffe0ff */
[----:B------:R-:W-:Y:S01]  /*3f90*/  UISETP.NE.AND UP0, UPT, UR4, 0x3, UPT ;  /* 0x000000030400788c */ /* 0x000fe2000bf05270 */
[----:B---3--:R-:W-:Y:S01]  /*3fa0*/  UMOV UR37, UR6 ;  /* 0x0000000600257c82 */ /* 0x008fe20008000000 */
[----:B------:R-:W-:Y:S01]  /*3fb0*/  UMOV UR21, UR6 ;  /* 0x0000000600157c82 */ /* 0x000fe20008000000 */
[----:B------:R-:W-:Y:S01]  /*3fc0*/  UMOV UR13, UR6 ;  /* 0x00000006000d7c82 */ /* 0x000fe20008000000 */
[----:B------:R4:W-:Y:S01]  /*3fd0*/  UTMALDG.4D [UR32], [UR28], desc[URZ] ;  /* 0x0000ff201c0075b4 */ /* 0x0009e20008019000 */
[----:B------:R-:W-:Y:S02]  /*3fe0*/  USEL UR5, URZ, 0x1, UP0 ;  /* 0x00000001ff057887 */ /* 0x000fe40008000000 */
[----:B------:R-:W-:Y:S02]  /*3ff0*/  USEL UR4, UR4, URZ, UP0 ;  /* 0x000000ff04047287 */ /* 0x000fe40008000000 */
[----:B------:R-:W-:-:S02]  /*4000*/  UISETP.NE.AND UP0, UPT, UR14, URZ, UPT ;  /* 0x000000ff0e00728c */ /* 0x000fc4000bf05270 */
[----:B------:R-:W-:Y:S01]  /*4010*/  UIADD3 UR15, UPT, UPT, UR15, 0x2, URZ ;  /* 0x000000020f0f7890 */ /* 0x000fe2000fffe0ff */
[----:B------:R4:W-:Y:S01]  /*4020*/  UTMALDG.4D [UR16], [UR26], desc[URZ] ;  /* 0x0000ff101a0075b4 */ /* 0x0009e20008019000 */
[----:B------:R-:W-:Y:S01]  /*4030*/  ULOP3.LUT UR7, UR7, UR5, URZ, 0x3c, !UPT ;  /* 0x0000000507077292 */ /* 0x000fe2000f8e3cff */
[----:B------:R4:W-:Y:S04]  /*4040*/  UTMALDG.4D [UR8], [UR22], desc[URZ] ;  /* 0x0000ff08160075b4 */ /* 0x0009e80008019000 */
[----:B----4-:R-:W-:Y:S07]  /*4050*/  BRA.U UP0, `(.L_x_35) ;  /* 0xfffffff500007547 */ /* 0x010fee000b83ffff */
.L_x_30:
[----:B------:R-:W-:-:S13]  /*4060*/  R2UR UR5, R6 ;  /* 0x00000000060572ca */ /* 0x000fda00000e0000 */
[----:B------:R-:W-:-:S04]  /*4070*/  ULOP3.LUT UR5, UR5, 0x1, URZ, 0xc0, !UPT ;  /* 0x0000000105057892 */ /* 0x000fc8000f8ec0ff */
[----:B------:R-:W-:-:S09]  /*4080*/  UISETP.NE.U32.AND UP0, UPT, UR5, 0x1, UPT ;  /* 0x000000010500788c */ /* 0x000fd2000bf05070 */
[----:B------:R-:W-:Y:S05]  /*4090*/  BRA.U UP0, `(.L_x_29) ;  /* 0x0000000500907547 */ /* 0x000fea000b800000 */
[----:B------:R-:W-:Y:S01]  /*40a0*/  USHF.L.U32 UR6, UR7, 0x1f, URZ ;  /* 0x0000001f07067899 */ /* 0x000fe200080006ff */
[----:B------:R-:W2:Y:S01]  /*40b0*/  S2UR UR11, SR_CTAID.Y ;  /* 0x00000000000b79c3 */ /* 0x000ea20000002600 */
[----:B------:R-:W-:Y:S01]  /*40c0*/  ULEA UR5, UR4, UR25, 0x3 ;  /* 0x0000001904057291 */ /* 0x000fe2000f8e18ff */
[----:B------:R-:W-:Y:S01]  /*40d0*/  R2UR UR8, R7 ;  /* 0x00000000070872ca */ /* 0x000fe200000e0000 */
[----:B------:R-:W3:Y:S02]  /*40e0*/  LDCU.64 UR26, c[0x0][0x348] ;  /* 0x00006900ff1a77ac */ /* 0x000ee40008000a00 */
[----:B-1----:R-:W-:Y:S01]  /*40f0*/  MOV R2, UR6 ;  /* 0x0000000600027c02 */ /* 0x002fe20008000f00 */
[----:B------:R-:W1:Y:S02]  /*4100*/  LDCU.64 UR28, c[0x0][0x348] ;  /* 0x00006900ff1c77ac */ /* 0x000e640008000a00 */
[----:B------:R-:W4:Y:S01]  /*4110*/  S2UR UR9, SR_CTAID.Z ;  /* 0x00000000000979c3 */ /* 0x000f220000002700 */
[----:B------:R-:W5:Y:S06]  /*4120*/  LDCU.64 UR30, c[0x0][0x348] ;  /* 0x00006900ff1e77ac */ /* 0x000f6c0008000a00 */
[----:B------:R-:W-:Y:S01]  /*4130*/  UIADD3 UR35, UPT, UPT, UR8, 0x1fffffe, -UR15 ;  /* 0x01fffffe08237890 */ /* 0x000fe2000fffe80f */
[----:B------:R-:W4:Y:S01]  /*4140*/  SYNCS.PHASECHK.TRANS64.TRYWAIT P0, [UR5+0x28], R2 ;  /* 0x00002802ff0075a7 */ /* 0x000f220008001105 */
[----:B------:R-:W-:-:S02]  /*4150*/  UIMAD UR32, UR4, 0xc000, UR25 ;  /* 0x0000c000042078a4 */ /* 0x000fc4000f8e0219 */
[----:B------:R-:W-:Y:S02]  /*4160*/  UIMAD UR16, UR4, 0xc000, UR25 ;  /* 0x0000c000041078a4 */ /* 0x000fe4000f8e0219 */
[----:B------:R-:W-:Y:S02]  /*4170*/  UIMAD UR8, UR4, 0xc000, UR25 ;  /* 0x0000c000040878a4 */ /* 0x000fe4000f8e0219 */
[----:B------:R-:W-:Y:S02]  /*4180*/  UIADD3 UR4, UPT, UPT, UR4, 0x1, URZ ;  /* 0x0000000104047890 */ /* 0x000fe4000fffe0ff */
[----:B---3--:R-:W-:Y:S02]  /*4190*/  UIADD3 UR12, UP2, UPT, UR26, 0x100, URZ ;  /* 0x000001001a0c7890 */ /* 0x008fe4000ff5e0ff */
[----:B-1----:R-:W-:Y:S02]  /*41a0*/  UIADD3 UR10, UP1, UPT, UR28, 0x100, URZ ;  /* 0x000001001c0a7890 */ /* 0x002fe4000ff3e0ff */
[----:B-----5:R-:W-:Y:S01]  /*41b0*/  UIADD3 UR22, UP0, UPT, UR30, 0x100, URZ ;  /* 0x000001001e167890 */ /* 0x020fe2000ff1e0ff */
[----:B------:R-:W-:Y:S01]  /*41c0*/  UMOV UR34, URZ ;  /* 0x000000ff00227c82 */ /* 0x000fe20008000000 */
[----:B--2---:R-:W-:Y:S01]  /*41d0*/  UMOV UR36, UR11 ;  /* 0x0000000b00247c82 */ /* 0x004fe20008000000 */
[----:B----4-:R-:W-:Y:S01]  /*41e0*/  UMOV UR37, UR9 ;  /* 0x0000000900257c82 */ /* 0x010fe20008000000 */
[----:B------:R-:W-:Y:S01]  /*41f0*/  UMOV UR18, 0x40 ;  /* 0x0000004000127882 */ /* 0x000fe20000000000 */
[----:B------:R-:W-:Y:S01]  /*4200*/  UMOV UR20, UR11 ;  /* 0x0000000b00147c82 */ /* 0x000fe20008000000 */
[----:B------:R-:W-:Y:S01]  /*4210*/  UMOV UR21, UR9 ;  /* 0x0000000900157c82 */ /* 0x000fe20008000000 */
[----:B------:R-:W-:Y:S05]  /*4220*/  @!P0 BRA `(.L_x_36) ;  /* 0x0000006c00f08947 */ /* 0x000fea0003800000 */
.L_x_91:
[----:B------:R-:W-:Y:S01]  /*4230*/  ELECT P0, URZ, PT ;  /* 0x0000000000ff782f */ /* 0x000fe20003800000 */
[----:B------:R-:W2:Y:S01]  /*4240*/  S2UR UR24, SR_CTAID.Y ;  /* 0x00000000001879c3 */ /* 0x000ea20000002600 */
[----:B------:R-:W-:Y:S02]  /*4250*/  UISETP.NE.AND UP3, UPT, UR4, 0x3, UPT ;  /* 0x000000030400788c */ /* 0x000fe4000bf65270 */
[----:B------:R-:W-:Y:S02]  /*4260*/  USHF.L.U32 UR35, UR35, 0x7, URZ ;  /* 0x0000000723237899 */ /* 0x000fe400080006ff */
[----:B------:R-:W-:Y:S02]  /*4270*/  USEL UR6, URZ, 0x1, UP3 ;  /* 0x00000001ff067887 */ /* 0x000fe40009800000 */
[----:B------:R-:W-:Y:S01]  /*4280*/  UIADD3 UR32, UPT, UPT, UR32, 0xc800, URZ ;  /* 0x0000c80020207890 */ /* 0x000fe2000fffe0ff */
[----:B------:R-:W3:Y:S01]  /*4290*/  S2UR UR23, SR_CTAID.Z ;  /* 0x00000000001779c3 */ /* 0x000ee20000002700 */
[----:B------:R-:W-:-:S02]  /*42a0*/  UIADD3 UR33, UPT, UPT, UR5, 0x10, URZ ;  /* 0x0000001005217890 */ /* 0x000fc4000fffe0ff */
[----:B------:R-:W-:Y:S01]  /*42b0*/  UIADD3.X UR13, UPT, UPT, URZ, UR27, URZ, UP2, !UPT ;  /* 0x0000001bff0d7290 */ /* 0x000fe200097fe4ff */
[----:B-1----:R-:W-:Y:S01]  /*42c0*/  @P0 IMAD.MOV.U32 R2, RZ, RZ, 0xc000 ;  /* 0x0000c000ff020424 */ /* 0x002fe200078e00ff */
[----:B------:R-:W-:Y:S02]  /*42d0*/  ULOP3.LUT UR15, UR7, UR6, URZ, 0x3c, !UPT ;  /* 0x00000006070f7292 */ /* 0x000fe4000f8e3cff */
[----:B------:R-:W-:Y:S01]  /*42e0*/  UIADD3 UR16, UPT, UPT, UR16, 0x10800, URZ ;  /* 0x0001080010107890 */ /* 0x000fe2000fffe0ff */
[----:B------:R1:W-:Y:S01]  /*42f0*/  @P0 SYNCS.ARRIVE.TRANS64 RZ, [UR5+0x10], R2 ;  /* 0x00001002ffff09a7 */ /* 0x0003e20008000005 */
[----:B------:R-:W-:Y:S02]  /*4300*/  UIADD3 UR17, UPT, UPT, UR5, 0x10, URZ ;  /* 0x0000001005117890 */ /* 0x000fe4000fffe0ff */
[----:B------:R-:W-:Y:S01]  /*4310*/  UIADD3.X UR11, UPT, UPT, URZ, UR29, URZ, UP1, !UPT ;  /* 0x0000001dff0b7290 */ /* 0x000fe20008ffe4ff */
[----:B------:R2:W-:Y:S01]  /*4320*/  UTMALDG.4D [UR32], [UR12], desc[URZ] ;  /* 0x0000ff200c0075b4 */ /* 0x0005e20008019000 */
[----:B------:R-:W-:-:S02]  /*4330*/  USEL UR14, UR4, URZ, UP3 ;  /* 0x000000ff040e7287 */ /* 0x000fc40009800000 */
[----:B------:R-:W-:Y:S02]  /*4340*/  UIADD3 UR9, UPT, UPT, UR5, 0x10, URZ ;  /* 0x0000001005097890 */ /* 0x000fe4000fffe0ff */
[----:B------:R-:W-:Y:S02]  /*4350*/  UIADD3 UR8, UPT, UPT, UR8, 0x14800, URZ ;  /* 0x0001480008087890 */ /* 0x000fe4000fffe0ff */
[----:B------:R-:W-:Y:S02]  /*4360*/  USHF.L.U32 UR7, UR15, 0x1f, URZ ;  /* 0x0000001f0f077899 */ /* 0x000fe400080006ff */
[----:B------:R-:W-:Y:S02]  /*4370*/  UIADD3.X UR5, UPT, UPT, URZ, UR31, URZ, UP0, !UPT ;  /* 0x0000001fff057290 */ /* 0x000fe400087fe4ff */
[----:B------:R-:W-:Y:S01]  /*4380*/  ULEA UR6, UR14, UR25, 0x3 ;  /* 0x000000190e067291 */ /* 0x000fe2000f8e18ff */
[----:B------:R-:W-:Y:S01]  /*4390*/  UMOV UR19, UR35 ;  /* 0x0000002300137c82 */ /* 0x000fe20008000000 */
[----:B------:R-:W-:Y:S01]  /*43a0*/  UMOV UR4, UR22 ;  /* 0x0000001600047c82 */ /* 0x000fe20008000000 */
[----:B------:R4:W-:Y:S01]  /*43b0*/  UTMALDG.4D [UR16], [UR10], desc[URZ] ;  /* 0x0000ff100a0075b4 */ /* 0x0009e20008019000 */
[----:B-1----:R-:W-:Y:S01]  /*43c0*/  MOV R2, UR7 ;  /* 0x0000000700027c02 */ /* 0x002fe20008000f00 */
[----:B--2---:R-:W-:Y:S01]  /*43d0*/  UMOV UR12, UR24 ;  /* 0x00000018000c7c82 */ /* 0x004fe20008000000 */
[----:B---3--:R-:W-:Y:S01]  /*43e0*/  UMOV UR13, UR23 ;  /* 0x00000017000d7c82 */ /* 0x008fe20008000000 */
[----:B------:R-:W-:Y:S01]  /*43f0*/  UMOV UR34, URZ ;  /* 0x000000ff00227c82 */ /* 0x000fe20008000000 */
[----:B------:R-:W-:Y:S01]  /*4400*/  UMOV UR36, UR24 ;  /* 0x0000001800247c82 */ /* 0x000fe20008000000 */
[----:B------:R-:W-:Y:S01]  /*4410*/  UMOV UR37, UR23 ;  /* 0x0000001700257c82 */ /* 0x000fe20008000000 */
[----:B----4-:R-:W-:Y:S01]  /*4420*/  UMOV UR10, 0x80 ;  /* 0x00000080000a7882 */ /* 0x010fe20000000000 */
[----:B------:R-:W-:Y:S01]  /*4430*/  UMOV UR11, UR35 ;  /* 0x00000023000b7c82 */ /* 0x000fe20008000000 */
[----:B------:R-:W-:Y:S01]  /*4440*/  UMOV UR18, 0x40 ;  /* 0x0000004000127882 */ /* 0x000fe20000000000 */
[----:B------:R1:W-:Y:S01]  /*4450*/  UTMALDG.4D [UR8], [UR4], desc[URZ] ;  /* 0x0000ff08040075b4 */ /* 0x0003e20008019000 */
[----:B------:R-:W2:Y:S01]  /*4460*/  SYNCS.PHASECHK.TRANS64.TRYWAIT P0, [UR6+0x28], R2 ;  /* 0x00002802ff0075a7 */ /* 0x000ea20008001106 */
[----:B------:R-:W-:Y:S01]  /*4470*/  UMOV UR20, UR24 ;  /* 0x0000001800147c82 */ /* 0x000fe20008000000 */
[----:B------:R-:W-:Y:S01]  /*4480*/  UMOV UR21, UR23 ;  /* 0x0000001700157c82 */ /* 0x000fe20008000000 */
[----:B-1----:R-:W1:Y:S01]  /*4490*/  LDCU.64 UR8, c[0x0][0x348] ;  /* 0x00006900ff0877ac */ /* 0x002e620008000a00 */
[----:B------:R-:W3:Y:S01]  /*44a0*/  LDCU.64 UR10, c[0x0][0x348] ;  /* 0x00006900ff0a77ac */ /* 0x000ee20008000a00 */
[----:B------:R-:W4:Y:S01]  /*44b0*/  LDCU.64 UR12, c[0x0][0x348] ;  /* 0x00006900ff0c77ac */ /* 0x000f220008000a00 */
[----:B-1----:R-:W-:Y:S01]  /*44c0*/  UIADD3 UR4, UP2, UPT, UR8, 0x180, URZ ;  /* 0x0000018008047890 */ /* 0x002fe2000ff5e0ff */
[----:B--234-:R-:W-:Y:S11]  /*44d0*/  @!P0 BRA `(.L_x_37) ;  /* 0x0000006c00648947 */ /* 0x01cff60003800000 */
.L_x_93:
[----:B------:R-:W2:Y:S01]  /*44e0*/  S2UR UR24, SR_CTAID.Y ;  /* 0x00000000001879c3 */ /* 0x000ea20000002600 */
[----:B------:R-:W-:Y:S01]  /*44f0*/  ELECT P0, URZ, PT ;  /* 0x0000000000ff782f */ /* 0x000fe20003800000 */
[----:B------:R-:W-:Y:S02]  /*4500*/  UIMAD UR32, UR14, 0xc000, UR25 ;  /* 0x0000c0000e2078a4 */ /* 0x000fe4000f8e0219 */
[----:B------:R-:W-:Y:S02]  /*4510*/  UIADD3 UR10, UP1, UPT, UR10, 0x180, URZ ;  /* 0x000001800a0a7890 */ /* 0x000fe4000ff3e0ff */
[----:B------:R-:W-:Y:S02]  /*4520*/  UIMAD UR16, UR14, 0xc000, UR25 ;  /* 0x0000c0000e1078a4 */ /* 0x000fe4000f8e0219 */
[----:B------:R-:W3:Y:S01]  /*4530*/  S2UR UR7, SR_CTAID.Z ;  /* 0x00000000000779c3 */ /* 0x000ee20000002700 */
[----:B------:R-:W-:Y:S02]  /*4540*/  UIADD3 UR22, UP0, UPT, UR12, 0x180, URZ ;  /* 0x000001800c167890 */ /* 0x000fe4000ff1e0ff */
[----:B------:R-:W-:-:S02]  /*4550*/  UIADD3.X UR5, UPT, UPT, URZ, UR9, URZ, UP2, !UPT ;  /* 0x00000009ff057290 */ /* 0x000fc400097fe4ff */
[----:B------:R-:W-:Y:S01]  /*4560*/  UIADD3 UR32, UPT, UPT, UR32, 0xc800, URZ ;  /* 0x0000c80020207890 */ /* 0x000fe2000fffe0ff */
[----:B-1----:R-:W-:Y:S01]  /*4570*/  @P0 MOV R2, 0xc000 ;  /* 0x0000c00000020802 */ /* 0x002fe20000000f00 */
[----:B------:R-:W-:Y:S02]  /*4580*/  UIADD3 UR33, UPT, UPT, UR6, 0x10, URZ ;  /* 0x0000001006217890 */ /* 0x000fe4000fffe0ff */
[----:B------:R-:W-:Y:S01]  /*4590*/  UIMAD UR8, UR14, 0xc000, UR25 ;  /* 0x0000c0000e0878a4 */ /* 0x000fe2000f8e0219 */
[----:B------:R4:W-:Y:S01]  /*45a0*/  @P0 SYNCS.ARRIVE.TRANS64 RZ, [UR6+0x10], R2 ;  /* 0x00001002ffff09a7 */ /* 0x0009e20008000006 */
[----:B------:R-:W-:Y:S02]  /*45b0*/  UIADD3.X UR11, UPT, UPT, URZ, UR11, URZ, UP1, !UPT ;  /* 0x0000000bff0b7290 */ /* 0x000fe40008ffe4ff */
[----:B------:R-:W-:Y:S02]  /*45c0*/  UIADD3 UR16, UPT, UPT, UR16, 0x10800, URZ ;  /* 0x0001080010107890 */ /* 0x000fe4000fffe0ff */
[----:B------:R-:W-:Y:S01]  /*45d0*/  UIADD3 UR17, UPT, UPT, UR6, 0x10, URZ ;  /* 0x0000001006117890 */ /* 0x000fe2000fffe0ff */
[----:B------:R1:W-:Y:S01]  /*45e0*/  UTMALDG.4D [UR32], [UR4], desc[URZ] ;  /* 0x0000ff20040075b4 */ /* 0x0003e20008019000 */
[----:B------:R-:W-:-:S02]  /*45f0*/  UIADD3.X UR23, UPT, UPT, URZ, UR13, URZ, UP0, !UPT ;  /* 0x0000000dff177290 */ /* 0x000fc400087fe4ff */
[----:B------:R-:W-:Y:S02]  /*4600*/  UIADD3 UR8, UPT, UPT, UR8, 0x14800, URZ ;  /* 0x0001480008087890 */ /* 0x000fe4000fffe0ff */
[----:B------:R-:W-:Y:S01]  /*4610*/  UIADD3 UR9, UPT, UPT, UR6, 0x10, URZ ;  /* 0x0000001006097890 */ /* 0x000fe2000fffe0ff */
[----:B------:R-:W-:Y:S01]  /*4620*/  UMOV UR19, UR35 ;  /* 0x0000002300137c82 */ /* 0x000fe20008000000 */
[----:B--2---:R-:W-:Y:S01]  /*4630*/  UMOV UR12, UR24 ;  /* 0x00000018000c7c82 */ /* 0x004fe20008000000 */
[----:B------:R2:W-:Y:S01]  /*4640*/  UTMALDG.4D [UR16], [UR10], desc[URZ] ;  /* 0x0000ff100a0075b4 */ /* 0x0005e20008019000 */
[----:B---3--:R-:W-:Y:S01]  /*4650*/  UMOV UR13, UR7 ;  /* 0x00000007000d7c82 */ /* 0x008fe20008000000 */
[----:B-1----:R-:W-:-:S04]  /*4660*/  UIADD3 UR4, UPT, UPT, UR14, 0x1, URZ ;  /* 0x000000010e047890 */ /* 0x002fc8000fffe0ff */
[----:B------:R-:W-:-:S04]  /*4670*/  UISETP.NE.AND UP0, UPT, UR4, 0x3, UPT ;  /* 0x000000030400788c */ /* 0x000fc8000bf05270 */
[----:B------:R-:W-:Y:S01]  /*4680*/  USEL UR7, URZ, 0x1, UP0 ;  /* 0x00000001ff077887 */ /* 0x000fe20008000000 */
[----:B--2---:R-:W-:Y:S01]  /*4690*/  UMOV UR10, 0x80 ;  /* 0x00000080000a7882 */ /* 0x004fe20000000000 */
[----:B------:R-:W-:Y:S01]  /*46a0*/  UMOV UR11, UR35 ;  /* 0x00000023000b7c82 */ /* 0x000fe20008000000 */
[----:B------:R-:W-:Y:S01]  /*46b0*/  USEL UR4, UR4, URZ, UP0 ;  /* 0x000000ff04047287 */ /* 0x000fe20008000000 */
[----:B------:R4:W-:Y:S02]  /*46c0*/  UTMALDG.4D [UR8], [UR22], desc[URZ] ;  /* 0x0000ff08160075b4 */ /* 0x0009e40008019000 */
[----:B----4-:R-:W-:-:S12]  /*46d0*/  ULOP3.LUT UR7, UR15, UR7, URZ, 0x3c, !UPT ;  /* 0x000000070f077292 */ /* 0x010fd8000f8e3cff */
.L_x_29:
[----:B------:R-:W-:Y:S02]  /*46e0*/  UISETP.NE.AND UP0, UPT, UR4, 0x2, UPT ;  /* 0x000000020400788c */ /* 0x000fe4000bf05270 */
[----:B------:R-:W-:-:S04]  /*46f0*/  UIADD3 UR5, UPT, UPT, UR4, 0x2, URZ ;  /* 0x0000000204057890 */ /* 0x000fc8000fffe0ff */
[----:B------:R-:W-:-:S04]  /*4700*/  USEL UR5, UR5, 0x1, UP0 ;  /* 0x0000000105057887 */ /* 0x000fc80008000000 */
[----:B------:R-:W-:-:S04]  /*4710*/  UISETP.NE.AND UP0, UPT, UR5, 0x3, UPT ;  /* 0x000000030500788c */ /* 0x000fc8000bf05270 */
[----:B------:R-:W-:Y:S02]  /*4720*/  UISETP.EQ.XOR UP1, UPT, UR4, 0x2, !UP0 ;  /* 0x000000020400788c */ /* 0x000fe4000c722a70 */
[----:B------:R-:W-:Y:S02]  /*4730*/  USEL UR6, UR5, URZ, UP0 ;  /* 0x000000ff05067287 */ /* 0x000fe40008000000 */
[----:B------:R-:W-:-:S04]  /*4740*/  USEL UR4, URZ, 0x1, !UP1 ;  /* 0x00000001ff047887 */ /* 0x000fc8000c800000 */
[----:B------:R-:W-:-:S04]  /*4750*/  ULOP3.LUT UR4, UR7, UR4, URZ, 0x3c, !UPT ;  /* 0x0000000407047292 */ /* 0x000fc8000f8e3cff */
[----:B------:R-:W-:Y:S02]  /*4760*/  USHF.L.U32 UR5, UR4, 0x1f, URZ ;  /* 0x0000001f04057899 */ /* 0x000fe400080006ff */
[----:B------:R-:W-:-:S04]  /*4770*/  ULEA UR4, UR6, UR25, 0x3 ;  /* 0x0000001906047291 */ /* 0x000fc8000f8e18ff */
[----:B-1----:R-:W-:-:S05]  /*4780*/  MOV R2, UR5 ;  /* 0x0000000500027c02 */ /* 0x002fca0008000f00 */
[----:B------:R-:W1:Y:S02]  /*4790*/  SYNCS.PHASECHK.TRANS64.TRYWAIT P0, [UR4+0x28], R2 ;  /* 0x00002802ff0075a7 */ /* 0x000e640008001104 */
[----:B-1----:R-:W-:Y:S05]  /*47a0*/  @!P0 BRA `(.L_x_38) ;  /* 0x0000006800d08947 */ /* 0x002fea0003800000 */
.L_x_95:
[----:B------:R-:W-:-:S13]  /*47b0*/  ELECT P0, URZ, PT ;  /* 0x0000000000ff782f */ /* 0x000fda0003800000 */
[----:B-1----:R-:W-:-:S04]  /*47c0*/  @P0 MOV R2, 0xc000 ;  /* 0x0000c00000020802 */ /* 0x002fc80000000f00 */
[----:B------:R1:W-:Y:S01]  /*47d0*/  @P0 SYNCS.ARRIVE.TRANS64 RZ, [UR4+0x10], R2 ;  /* 0x00001002ffff09a7 */ /* 0x0003e20008000004 */
[----:B------:R-:W2:Y:S02]  /*47e0*/  SYNCS.PHASECHK.TRANS64.TRYWAIT P0, [UR25+0x8], RZ ;  /* 0x000008ffff0075a7 */ /* 0x000ea40008001119 */
[----:B-12---:R-:W-:Y:S05]  /*47f0*/  @!P0 BRA `(.L_x_39) ;  /* 0x0000006800dc8947 */ /* 0x006fea0003800000 */
.L_x_97:
[----:B------:R-:W-:-:S13]  /*4800*/  ELECT P0, URZ, PT ;  /* 0x0000000000ff782f */ /* 0x000fda0003800000 */
[----:B-1----:R-:W-:-:S04]  /*4810*/  @P0 MOV R2, 0xc000 ;  /* 0x0000c00000020802 */ /* 0x002fc80000000f00 */
[----:B------:R1:W-:Y:S03]  /*4820*/  @P0 SYNCS.ARRIVE.TRANS64 RZ, [UR25], R2 ;  /* 0x00000002ffff09a7 */ /* 0x0003e60008000019 */
.L_x_6:
[----:B------:R-:W-:-:S13]  /*4830*/  ISETP.GT.AND P0, PT, R0, 0x3, PT ;  /* 0x000000030000780c */ /* 0x000fda0003f04270 */
[----:B------:R-:W-:Y:S05]  /*4840*/  @P0 BRA `(.L_x_3) ;  /* 0x0000004400100947 */ /* 0x000fea0003800000 */
.L_x_40:
[----:B------:R-:W-:-:S08]  /*4850*/  NOP ;  /* 0x0000000000007918 */ /* 0x000fd00000000000 */
[----:B------:R-:W4:Y:S02]  /*4860*/  USETMAXREG.TRY_ALLOC.CTAPOOL UP0, 0xc0 ;  /* 0x000000c0000079c8 */ /* 0x000f240008000600 */
[----:B----4-:R-:W-:Y:S05]  /*4870*/  BRA.U !UP0, `(.L_x_40) ;  /* 0xfffffffd08f47547 */ /* 0x010fea000b83ffff */
[----:B------:R-:W4:Y:S08]  /*4880*/  S2UR UR4, SR_CgaCtaId ;  /* 0x00000000000479c3 */ /* 0x000f300000008800 */
[----:B------:R-:W-:Y:S01]  /*4890*/  BAR.SYNC.DEFER_BLOCKING 0x2, 0x120 ;  /* 0x0084800000007b1d */ /* 0x000fe20000010000 */
[----:B-12---:R-:W-:-:S05]  /*48a0*/  HFMA2 R2, -RZ, RZ, -0.0 , 0 ;  /* 0x80000000ff027431 */ /* 0x006fca00000001ff */
[----:B------:R-:W-:Y:S02]  /*48b0*/  UMOV UR6, 0x400 ;  /* 0x0000040000067882 */ /* 0x000fe40000000000 */
[----:B----4-:R-:W-:-:S09]  /*48c0*/  ULEA UR6, UR4, UR6, 0x18 ;  /* 0x0000000604067291 */ /* 0x010fd2000f8ec0ff */
[----:B------:R-:W1:Y:S02]  /*48d0*/  SYNCS.PHASECHK.TRANS64.TRYWAIT P0, [UR6+0x78], R2 ;  /* 0x00007802ff0075a7 */ /* 0x000e640008001106 */
[----:B-1----:R-:W-:Y:S05]  /*48e0*/  @!P0 BRA `(.L_x_41) ;  /* 0x0000006800b88947 */ /* 0x002fea0003800000 */
.L_x_99:
[----:B------:R-:W2:Y:S01]  /*48f0*/  SYNCS.PHASECHK.TRANS64.TRYWAIT P0, [UR6+0x40], RZ ;  /* 0x000040ffff0075a7 */ /* 0x000ea20008001106 */
[----:B------:R-:W4:Y:S01]  /*4900*/  LDCU UR9, c[0x0][0x38c] ;  /* 0x00007180ff0977ac */ /* 0x000f220008000800 */
[----:B------:R-:W-:-:S05]  /*4910*/  IMAD.U32 R132, R4, 0x10000, RZ ;  /* 0x0001000004847824 */ /* 0x000fca00078e00ff */
[----:B------:R-:W-:Y:S01]  /*4920*/  LOP3.LUT R132, R132, 0x600000, RZ, 0xc0, !PT ;  /* 0x0060000084847812 */ /* 0x000fe200078ec0ff */
[----:B----4-:R-:W-:Y:S02]  /*4930*/  UIADD3 UR4, UPT, UPT, -UR9, URZ, URZ ;  /* 0x000000ff09047290 */ /* 0x010fe4000fffe1ff */
[----:B------:R-:W-:Y:S02]  /*4940*/  UIADD3 UR7, UPT, UPT, UR9, -0x1, URZ ;  /* 0xffffffff09077890 */ /* 0x000fe4000fffe0ff */
[----:B------:R-:W-:Y:S02]  /*4950*/  USHF.R.S32.HI UR4, URZ, 0x1f, UR4 ;  /* 0x0000001fff047899 */ /* 0x000fe40008011404 */
[----:B------:R-:W-:Y:S02]  /*4960*/  UISETP.GT.AND UP0, UPT, UR9, URZ, UPT ;  /* 0x000000ff0900728c */ /* 0x000fe4000bf04270 */
[----:B---3--:R-:W-:Y:S02]  /*4970*/  USHF.R.S32.HI UR5, URZ, 0x1f, UR7 ;  /* 0x0000001fff057899 */ /* 0x008fe40008011407 */
[----:B------:R-:W-:-:S02]  /*4980*/  ULEA.HI UR4, UR4, -UR9, URZ, 0x7 ;  /* 0x8000000904047291 */ /* 0x000fc4000f8f38ff */
[----:B------:R-:W-:Y:S02]  /*4990*/  ULEA.HI UR5, UR5, UR7, URZ, 0x7 ;  /* 0x0000000705057291 */ /* 0x000fe4000f8f38ff */
[----:B------:R-:W-:Y:S02]  /*49a0*/  USHF.R.S32.HI UR4, URZ, 0x7, UR4 ;  /* 0x00000007ff047899 */ /* 0x000fe40008011404 */
[----:B------:R-:W-:Y:S02]  /*49b0*/  USHF.R.S32.HI UR8, URZ, 0x7, UR5 ;  /* 0x00000007ff087899 */ /* 0x000fe40008011405 */
[----:B------:R-:W-:-:S03]  /*49c0*/  @!UP0 ULOP3.LUT UR8, URZ, UR4, URZ, 0x33, !UPT ;  /* 0x00000004ff088292 */ /* 0x000fc6000f8e33ff */
[----:B------:R-:W-:Y:S01]  /*49d0*/  R2UR UR4, R132 ;  /* 0x00000000840472ca */ /* 0x000fe200000e0000 */
[----:B------:R-:W-:-:S04]  /*49e0*/  UISETP.LT.AND UP0, UPT, URZ, UR8, UPT ;  /* 0x00000008ff00728c */ /* 0x000fc8000bf01270 */
[----:B------:R-:W-:Y:S01]  /*49f0*/  USEL UR5, URZ, UR8, !UP0 ;  /* 0x00000008ff057287 */ /* 0x000fe2000c000000 */
[----:B--2---:R-:W-:Y:S11]  /*4a00*/  @!P0 BRA `(.L_x_42) ;  /* 0x0000006800908947 */ /* 0x004ff60003800000 */
.L_x_101:
[----:B-1----:R-:W1:Y:S01]  /*4a10*/  LDTM.x32 R4, tmem[UR4] ;  /* 0x00000004000479ee */ /* 0x002e6200082c0000 */
[----:B------:R-:W-:Y:S01]  /*4a20*/  UIMAD UR4, UR5, -0x80, UR9 ;  /* 0xffffff80050478a4 */ /* 0x000fe2000f8e0209 */
[----:B------:R-:W-:Y:S01]  /*4a30*/  IMAD.MOV.U32 R136, RZ, RZ, -0x1 ;  /* 0xffffffffff887424 */ /* 0x000fe200078e00ff */
[C---:B------:R-:W-:Y:S01]  /*4a40*/  LOP3.LUT R133, R132.reuse, 0x20, RZ, 0xfc, !PT ;  /* 0x0000002084857812 */ /* 0x040fe200078efcff */
[----:B------:R-:W-:Y:S01]  /*4a50*/  UISETP.GE.AND UP0, UPT, UR8, 0x1, UPT ;  /* 0x000000010800788c */ /* 0x000fe2000bf06270 */
[C---:B------:R-:W-:Y:S02]  /*4a60*/  LOP3.LUT R148, R132.reuse, 0x40, RZ, 0xfc, !PT ;  /* 0x0000004084947812 */ /* 0x040fe400078efcff */
[----:B------:R-:W-:Y:S01]  /*4a70*/  IMAD R130, RZ, RZ, -UR4 ;  /* 0x80000004ff827e24 */ /* 0x000fe2000f8e02ff */
[----:B------:R-:W-:Y:S02]  /*4a80*/  R2UR UR4, R133 ;  /* 0x00000000850472ca */ /* 0x000fe400000e0000 */
[----:B------:R-:W-:-:S02]  /*4a90*/  LOP3.LUT R149, R132, 0x60, RZ, 0xfc, !PT ;  /* 0x0000006084957812 */ /* 0x000fc400078efcff */
[C---:B------:R-:W-:Y:S02]  /*4aa0*/  VIADDMNMX R91, R130.reuse, 0x20, RZ, !PT ;  /* 0x00000020825b7846 */ /* 0x040fe400078001ff */
[----:B------:R-:W-:Y:S02]  /*4ab0*/  VIADDMNMX R137, R130, 0x60, RZ, !PT ;  /* 0x0000006082897846 */ /* 0x000fe400078001ff */
[--C-:B------:R-:W-:Y:S02]  /*4ac0*/  SHF.R.U32.HI R91, RZ, R91, R136.reuse ;  /* 0x0000005bff5b7219 */ /* 0x100fe40000011688 */
[----:B------:R-:W-:Y:S02]  /*4ad0*/  SHF.R.U32.HI R137, RZ, R137, R136 ;  /* 0x00000089ff897219 */ /* 0x000fe40000011688 */
[----:B------:R-:W-:Y:S01]  /*4ae0*/  R2P PR, R91, 0x7e ;  /* 0x0000007e5b007804 */ /* 0x000fe20000000000 */
[----:B------:R-:W2:Y:S01]  /*4af0*/  LDTM.x32 R36, tmem[UR4] ;  /* 0x00000004002479ee */ /* 0x000ea200082c0000 */
[----:B------:R-:W-:-:S02]  /*4b00*/  R2UR UR4, R148 ;  /* 0x00000000940472ca */ /* 0x000fc400000e0000 */
[----:B------:R-:W-:Y:S02]  /*4b10*/  VIADDMNMX R139, R130, 0x80, RZ, !PT ;  /* 0x00000080828b7846 */ /* 0x000fe400078001ff */
[----:B-1----:R-:W-:Y:S02]  /*4b20*/  SEL R73, R5, 0xff800000, P1 ;  /* 0xff80000005497807 */ /* 0x002fe40000800000 */
[----:B------:R-:W-:Y:S02]  /*4b30*/  SEL R2, R6, 0xff800000, P2 ;  /* 0xff80000006027807 */ /* 0x000fe40001000000 */
[----:B------:R-:W-:Y:S02]  /*4b40*/  SEL R3, R7, 0xff800000, P3 ;  /* 0xff80000007037807 */ /* 0x000fe40001800000 */
[----:B------:R-:W-:Y:S02]  /*4b50*/  SEL R68, R8, 0xff800000, P4 ;  /* 0xff80000008447807 */ /* 0x000fe40002000000 */
[----:B------:R-:W-:-:S02]  /*4b60*/  SEL R69, R9, 0xff800000, P5 ;  /* 0xff80000009457807 */ /* 0x000fc40002800000 */
[----:B------:R-:W-:Y:S02]  /*4b70*/  SEL R76, R10, 0xff800000, P6 ;  /* 0xff8000000a4c7807 */ /* 0x000fe40003000000 */
[C---:B------:R-:W-:Y:S02]  /*4b80*/  R2P PR, R91.reuse.B1, 0x7f ;  /* 0x0000007f5b007804 */ /* 0x040fe40000001000 */
[----:B------:R-:W-:Y:S02]  /*4b90*/  LOP3.LUT R5, R91, 0x1, RZ, 0xc0, !PT ;  /* 0x000000015b057812 */ /* 0x000fe400078ec0ff */
[----:B------:R-:W-:Y:S02]  /*4ba0*/  R2UR UR5, R148 ;  /* 0x00000000940572ca */ /* 0x000fe400000e0000 */
[----:B------:R-:W-:Y:S02]  /*4bb0*/  SEL R70, R12, 0xff800000, P0 ;  /* 0xff8000000c467807 */ /* 0x000fe40000000000 */
[----:B------:R-:W-:-:S02]  /*4bc0*/  SEL R71, R13, 0xff800000, P1 ;  /* 0xff8000000d477807 */ /* 0x000fc40000800000 */
[----:B------:R-:W-:Y:S02]  /*4bd0*/  SEL R74, R14, 0xff800000, P2 ;  /* 0xff8000000e4a7807 */ /* 0x000fe40001000000 */
[----:B------:R-:W-:Y:S02]  /*4be0*/  SEL R75, R15, 0xff800000, P3 ;  /* 0xff8000000f4b7807 */ /* 0x000fe40001800000 */
[----:B------:R-:W-:Y:S02]  /*4bf0*/  SEL R78, R16, 0xff800000, P4 ;  /* 0xff800000104e7807 */ /* 0x000fe40002000000 */
[----:B------:R-:W-:Y:S02]  /*4c00*/  SEL R79, R17, 0xff800000, P5 ;  /* 0xff800000114f7807 */ /* 0x000fe40002800000 */
[----:B------:R-:W-:Y:S02]  /*4c10*/  SEL R80, R18, 0xff800000, P6 ;  /* 0xff80000012507807 */ /* 0x000fe40003000000 */
[----:B------:R-:W-:-:S05]  /*4c20*/  R2P PR, R91.B2, 0x7f ;  /* 0x0000007f5b007804 */ /* 0x000fca0000002000 */
[----:B------:R-:W-:Y:S02]  /*4c30*/  SEL R82, R20, 0xff800000, P0 ;  /* 0xff80000014527807 */ /* 0x000fe40000000000 */
[----:B------:R-:W-:Y:S02]  /*4c40*/  ISETP.NE.U32.AND P0, PT, R5, 0x1, PT ;  /* 0x000000010500780c */ /* 0x000fe40003f05070 */
[----:B------:R-:W-:Y:S02]  /*4c50*/  SEL R83, R21, 0xff800000, P1 ;  /* 0xff80000015537807 */ /* 0x000fe40000800000 */
[----:B------:R-:W-:Y:S02]  /*4c60*/  SEL R72, R4, 0xff800000, !P0 ;  /* 0xff80000004487807 */ /* 0x000fe40004000000 */
[----:B------:R-:W-:Y:S02]  /*4c70*/  LOP3.LUT P0, RZ, R91, 0x80, RZ, 0xc0, !PT ;  /* 0x000000805bff7812 */ /* 0x000fe4000780c0ff */
[----:B------:R-:W-:-:S02]  /*4c80*/  SEL R84, R22, 0xff800000, P2 ;  /* 0xff80000016547807 */ /* 0x000fc40001000000 */
[----:B------:R-:W-:Y:S02]  /*4c90*/  SEL R77, R11, 0xff800000, P0 ;  /* 0xff8000000b4d7807 */ /* 0x000fe40000000000 */
[----:B------:R-:W-:Y:S02]  /*4ca0*/  LOP3.LUT P0, RZ, R91, 0x8000, RZ, 0xc0, !PT ;  /* 0x000080005bff7812 */ /* 0x000fe4000780c0ff */
[----:B------:R-:W-:Y:S02]  /*4cb0*/  SEL R85, R23, 0xff800000, P3 ;  /* 0xff80000017557807 */ /* 0x000fe40001800000 */
[----:B------:R-:W-:Y:S02]  /*4cc0*/  SEL R81, R19, 0xff800000, P0 ;  /* 0xff80000013517807 */ /* 0x000fe40000000000 */
[----:B------:R-:W-:Y:S02]  /*4cd0*/  LOP3.LUT P0, RZ, R91, 0x800000, RZ, 0xc0, !PT ;  /* 0x008000005bff7812 */ /* 0x000fe4000780c0ff */
[----:B------:R-:W-:-:S02]  /*4ce0*/  SEL R88, R24, 0xff800000, P4 ;  /* 0xff80000018587807 */ /* 0x000fc40002000000 */
[----:B------:R-:W-:Y:S02]  /*4cf0*/  SEL R87, R27, 0xff800000, P0 ;  /* 0xff8000001b577807 */ /* 0x000fe40000000000 */
[----:B------:R-:W-:Y:S02]  /*4d00*/  SEL R89, R25, 0xff800000, P5 ;  /* 0xff80000019597807 */ /* 0x000fe40002800000 */
[----:B------:R-:W-:Y:S02]  /*4d10*/  SEL R86, R26, 0xff800000, P6 ;  /* 0xff8000001a567807 */ /* 0x000fe40003000000 */
[----:B------:R-:W-:Y:S02]  /*4d20*/  R2P PR, R91.B3, 0x7f ;  /* 0x0000007f5b007804 */ /* 0x000fe40000003000 */
[----:B------:R-:W-:-:S03]  /*4d30*/  VIADDMNMX R5, R130, 0x40, RZ, !PT ;  /* 0x0000004082057846 */ /* 0x000fc600078001ff */
[----:B------:R-:W-:Y:S02]  /*4d40*/  SEL R90, R28, 0xff800000, P0 ;  /* 0xff8000001c5a7807 */ /* 0x000fe40000000000 */
[----:B------:R-:W-:Y:S02]  /*4d50*/  ISETP.GT.AND P0, PT, R91, -0x1, PT ;  /* 0xffffffff5b00780c */ /* 0x000fe40003f04270 */
[----:B------:R-:W-:Y:S02]  /*4d60*/  SHF.R.U32.HI R4, RZ, R5, R136 ;  /* 0x00000005ff047219 */ /* 0x000fe40000011688 */
[----:B------:R-:W-:Y:S02]  /*4d70*/  SEL R91, R29, 0xff800000, P1 ;  /* 0xff8000001d5b7807 */ /* 0x000fe40000800000 */
[----:B------:R-:W-:Y:S02]  /*4d80*/  SEL R92, R30, 0xff800000, P2 ;  /* 0xff8000001e5c7807 */ /* 0x000fe40001000000 */
[----:B------:R-:W-:-:S02]  /*4d90*/  SEL R93, R31, 0xff800000, P3 ;  /* 0xff8000001f5d7807 */ /* 0x000fc40001800000 */
[----:B------:R-:W-:Y:S02]  /*4da0*/  SEL R94, R32, 0xff800000, P4 ;  /* 0xff800000205e7807 */ /* 0x000fe40002000000 */
[----:B------:R-:W-:Y:S02]  /*4db0*/  SEL R95, R33, 0xff800000, P5 ;  /* 0xff800000215f7807 */ /* 0x000fe40002800000 */
[----:B------:R-:W-:Y:S02]  /*4dc0*/  SEL R96, R34, 0xff800000, P6 ;  /* 0xff80000022607807 */ /* 0x000fe40003000000 */
[C---:B------:R-:W-:Y:S02]  /*4dd0*/  R2P PR, R4.reuse, 0x7e ;  /* 0x0000007e04007804 */ /* 0x040fe40000000000 */
[----:B------:R-:W-:Y:S02]  /*4de0*/  SEL R97, R35, 0xff800000, !P0 ;  /* 0xff80000023617807 */ /* 0x000fe40004000000 */
[----:B------:R-:W-:-:S02]  /*4df0*/  LOP3.LUT R5, R4, 0x1, RZ, 0xc0, !PT ;  /* 0x0000000104057812 */ /* 0x000fc400078ec0ff */
[----:B--2---:R-:W-:Y:S02]  /*4e00*/  SEL R105, R37, 0xff800000, P1 ;  /* 0xff80000025697807 */ /* 0x004fe40000800000 */
[----:B------:R-:W-:Y:S02]  /*4e10*/  SEL R98, R38, 0xff800000, P2 ;  /* 0xff80000026627807 */ /* 0x000fe40001000000 */
[----:B------:R-:W-:Y:S02]  /*4e20*/  SEL R99, R39, 0xff800000, P3 ;  /* 0xff80000027637807 */ /* 0x000fe40001800000 */
[----:B------:R-:W-:Y:S02]  /*4e30*/  SEL R100, R40, 0xff800000, P4 ;  /* 0xff80000028647807 */ /* 0x000fe40002000000 */
[----:B------:R-:W-:Y:S02]  /*4e40*/  SEL R101, R41, 0xff800000, P5 ;  /* 0xff80000029657807 */ /* 0x000fe40002800000 */
[----:B------:R-:W-:-:S02]  /*4e50*/  SEL R108, R42, 0xff800000, P6 ;  /* 0xff8000002a6c7807 */ /* 0x000fc40003000000 */
[----:B------:R-:W-:-:S05]  /*4e60*/  R2P PR, R4.B1, 0x7f ;  /* 0x0000007f04007804 */ /* 0x000fca0000001000 */
[----:B------:R-:W-:Y:S02]  /*4e70*/  SEL R102, R44, 0xff800000, P0 ;  /* 0xff8000002c667807 */ /* 0x000fe40000000000 */
[----:B------:R-:W-:Y:S02]  /*4e80*/  SEL R103, R45, 0xff800000, P1 ;  /* 0xff8000002d677807 */ /* 0x000fe40000800000 */
[----:B------:R-:W-:Y:S02]  /*4e90*/  SEL R106, R46, 0xff800000, P2 ;  /* 0xff8000002e6a7807 */ /* 0x000fe40001000000 */
[----:B------:R-:W-:Y:S02]  /*4ea0*/  SEL R107, R47, 0xff800000, P3 ;  /* 0xff8000002f6b7807 */ /* 0x000fe40001800000 */
[----:B------:R-:W-:Y:S02]  /*4eb0*/  SEL R110, R48, 0xff800000, P4 ;  /* 0xff800000306e7807 */ /* 0x000fe40002000000 */
[----:B------:R-:W-:-:S02]  /*4ec0*/  SEL R111, R49, 0xff800000, P5 ;  /* 0xff800000316f7807 */ /* 0x000fc40002800000 */
        /* <DEDUP_REMOVED lines=9> */
[C---:B------:R-:W-:Y:S02]  /*4f60*/  LOP3.LUT P0, RZ, R4.reuse, 0x8000, RZ, 0xc0, !PT ;  /* 0x0000800004ff7812 */ /* 0x040fe4000780c0ff */
[----:B------:R-:W-:Y:S02]  /*4f70*/  SEL R55, R55, 0xff800000, P3 ;  /* 0xff80000037377807 */ /* 0x000fe40001800000 */
[----:B------:R-:W-:Y:S02]  /*4f80*/  SEL R113, R51, 0xff800000, P0 ;  /* 0xff80000033717807 */ /* 0x000fe40000000000 */
[----:B------:R-:W1:Y:S01]  /*4f90*/  LDTM.x32 R20, tmem[UR4] ;  /* 0x00000004001479ee */ /* 0x000e6200082c0000 */
[----:B------:R-:W-:Y:S02]  /*4fa0*/  LOP3.LUT P0, RZ, R4, 0x800000, RZ, 0xc0, !PT ;  /* 0x0080000004ff7812 */ /* 0x000fe4000780c0ff */
[----:B------:R-:W-:-:S02]  /*4fb0*/  SEL R56, R56, 0xff800000, P4 ;  /* 0xff80000038387807 */ /* 0x000fc40002000000 */
[----:B------:R-:W-:Y:S02]  /*4fc0*/  SEL R59, R59, 0xff800000, P0 ;  /* 0xff8000003b3b7807 */ /* 0x000fe40000000000 */
[----:B------:R-:W-:Y:S02]  /*4fd0*/  SEL R57, R57, 0xff800000, P5 ;  /* 0xff80000039397807 */ /* 0x000fe40002800000 */
[----:B------:R-:W-:Y:S02]  /*4fe0*/  SEL R58, R58, 0xff800000, P6 ;  /* 0xff8000003a3a7807 */ /* 0x000fe40003000000 */
[----:B------:R-:W-:Y:S02]  /*4ff0*/  R2P PR, R4.B3, 0x7f ;  /* 0x0000007f04007804 */ /* 0x000fe40000003000 */
[----:B------:R-:W-:-:S03]  /*5000*/  R2UR UR4, R149 ;  /* 0x00000000950472ca */ /* 0x000fc600000e0000 */
[----:B------:R-:W-:Y:S02]  /*5010*/  SEL R60, R60, 0xff800000, P0 ;  /* 0xff8000003c3c7807 */ /* 0x000fe40000000000 */
[----:B------:R-:W-:Y:S02]  /*5020*/  ISETP.GT.AND P0, PT, R4, -0x1, PT ;  /* 0xffffffff0400780c */ /* 0x000fe40003f04270 */
[----:B------:R-:W-:Y:S02]  /*5030*/  SEL R61, R61, 0xff800000, P1 ;  /* 0xff8000003d3d7807 */ /* 0x000fe40000800000 */
[----:B------:R-:W-:Y:S02]  /*5040*/  SEL R62, R62, 0xff800000, P2 ;  /* 0xff8000003e3e7807 */ /* 0x000fe40001000000 */
[----:B------:R-:W-:Y:S02]  /*5050*/  SEL R63, R63, 0xff800000, P3 ;  /* 0xff8000003f3f7807 */ /* 0x000fe40001800000 */
[----:B------:R-:W-:-:S02]  /*5060*/  SEL R64, R64, 0xff800000, P4 ;  /* 0xff80000040407807 */ /* 0x000fc40002000000 */
[----:B------:R-:W-:Y:S02]  /*5070*/  SEL R65, R65, 0xff800000, P5 ;  /* 0xff80000041417807 */ /* 0x000fe40002800000 */
[----:B------:R-:W-:Y:S02]  /*5080*/  SEL R66, R66, 0xff800000, P6 ;  /* 0xff80000042427807 */ /* 0x000fe40003000000 */
[----:B------:R-:W-:Y:S02]  /*5090*/  R2P PR, R137, 0x7e ;  /* 0x0000007e89007804 */ /* 0x000fe40000000000 */
[----:B------:R-:W-:Y:S02]  /*50a0*/  SEL R67, R67, 0xff800000, !P0 ;  /* 0xff80000043437807 */ /* 0x000fe40004000000 */
[----:B------:R-:W-:Y:S02]  /*50b0*/  LOP3.LUT R4, R137, 0x1, RZ, 0xc0, !PT ;  /* 0x0000000189047812 */ /* 0x000fe400078ec0ff */
[----:B-1----:R-:W-:-:S02]  /*50c0*/  SEL R121, R21, 0xff800000, P1 ;  /* 0xff80000015797807 */ /* 0x002fc40000800000 */
[----:B------:R-:W-:Y:S02]  /*50d0*/  SEL R114, R22, 0xff800000, P2 ;  /* 0xff80000016727807 */ /* 0x000fe40001000000 */
[----:B------:R-:W-:Y:S02]  /*50e0*/  SEL R115, R23, 0xff800000, P3 ;  /* 0xff80000017737807 */ /* 0x000fe40001800000 */
[----:B------:R-:W-:Y:S02]  /*50f0*/  SEL R116, R24, 0xff800000, P4 ;  /* 0xff80000018747807 */ /* 0x000fe40002000000 */
[----:B------:R-:W-:Y:S02]  /*5100*/  SEL R117, R25, 0xff800000, P5 ;  /* 0xff80000019757807 */ /* 0x000fe40002800000 */
[----:B------:R-:W-:Y:S02]  /*5110*/  SEL R124, R26, 0xff800000, P6 ;  /* 0xff8000001a7c7807 */ /* 0x000fe40003000000 */
        /* <DEDUP_REMOVED lines=19> */
[----:B------:R-:W1:Y:S01]  /*5250*/  LDTM.x32 R4, tmem[UR4] ;  /* 0x00000004000479ee */ /* 0x000e6200082c0000 */
[----:B------:R-:W-:Y:S01]  /*5260*/  LOP3.LUT P0, RZ, R137, 0x800000, RZ, 0xc0, !PT ;  /* 0x0080000089ff7812 */ /* 0x000fe2000780c0ff */
[----:B------:R-:W2:Y:S01]  /*5270*/  LDCU UR4, c[0x0][0x600] ;  /* 0x0000c000ff0477ac */ /* 0x000ea20008000800 */
[----:B------:R-:W-:-:S02]  /*5280*/  SEL R134, R40, 0xff800000, P4 ;  /* 0xff80000028867807 */ /* 0x000fc40002000000 */
[----:B------:R-:W-:Y:S02]  /*5290*/  SEL R131, R43, 0xff800000, P0 ;  /* 0xff8000002b837807 */ /* 0x000fe40000000000 */
[----:B------:R-:W-:Y:S02]  /*52a0*/  SEL R135, R41, 0xff800000, P5 ;  /* 0xff80000029877807 */ /* 0x000fe40002800000 */
[----:B------:R-:W-:Y:S02]  /*52b0*/  SEL R130, R42, 0xff800000, P6 ;  /* 0xff8000002a827807 */ /* 0x000fe40003000000 */
[----:B------:R-:W-:Y:S02]  /*52c0*/  R2P PR, R137.B3, 0x7f ;  /* 0x0000007f89007804 */ /* 0x000fe40000003000 */
[----:B------:R-:W-:Y:S02]  /*52d0*/  SHF.R.U32.HI R40, RZ, R139, R136 ;  /* 0x0000008bff287219 */ /* 0x000fe40000011688 */
[----:B------:R-:W-:-:S02]  /*52e0*/  FMNMX R41, R72, R73, !PT ;  /* 0x0000004948297209 */ /* 0x000fc40007800000 */
        /* <DEDUP_REMOVED lines=10> */
[----:B------:R-:W-:Y:S02]  /*5390*/  FMNMX3 R41, R41, R70, R71, !PT ;  /* 0x0000004629297276 */ /* 0x000fe40007800047 */
[----:B-1----:R-:W-:-:S02]  /*53a0*/  SEL R147, R5, 0xff800000, P1 ;  /* 0xff80000005937807 */ /* 0x002fc40000800000 */
[----:B------:R-:W-:Y:S02]  /*53b0*/  SEL R144, R6, 0xff800000, P2 ;  /* 0xff80000006907807 */ /* 0x000fe40001000000 */
[----:B------:R-:W-:Y:S02]  /*53c0*/  SEL R145, R7, 0xff800000, P3 ;  /* 0xff80000007917807 */ /* 0x000fe40001800000 */
[----:B------:R-:W-:Y:S02]  /*53d0*/  SEL R8, R8, 0xff800000, P4 ;  /* 0xff80000008087807 */ /* 0x000fe40002000000 */
[----:B------:R-:W-:Y:S02]  /*53e0*/  SEL R9, R9, 0xff800000, P5 ;  /* 0xff80000009097807 */ /* 0x000fe40002800000 */
[----:B------:R-:W-:Y:S02]  /*53f0*/  SEL R10, R10, 0xff800000, P6 ;  /* 0xff8000000a0a7807 */ /* 0x000fe40003000000 */
[----:B------:R-:W-:-:S02]  /*5400*/  R2P PR, R40.B1, 0x7f ;  /* 0x0000007f28007804 */ /* 0x000fc40000001000 */
[----:B------:R-:W-:Y:S02]  /*5410*/  LOP3.LUT R5, R40, 0x1, RZ, 0xc0, !PT ;  /* 0x0000000128057812 */ /* 0x000fe400078ec0ff */
[----:B------:R-:W-:Y:S02]  /*5420*/  FMNMX R6, R76, R77, !PT ;  /* 0x0000004d4c067209 */ /* 0x000fe40007800000 */
[----:B------:R-:W-:Y:S02]  /*5430*/  SEL R12, R12, 0xff800000, P0 ;  /* 0xff8000000c0c7807 */ /* 0x000fe40000000000 */
[----:B------:R-:W-:Y:S02]  /*5440*/  SEL R13, R13, 0xff800000, P1 ;  /* 0xff8000000d0d7807 */ /* 0x000fe40000800000 */
[----:B------:R-:W-:Y:S02]  /*5450*/  SEL R14, R14, 0xff800000, P2 ;  /* 0xff8000000e0e7807 */ /* 0x000fe40001000000 */
[----:B------:R-:W-:-:S02]  /*5460*/  SEL R15, R15, 0xff800000, P3 ;  /* 0xff8000000f0f7807 */ /* 0x000fc40001800000 */
[----:B------:R-:W-:Y:S02]  /*5470*/  SEL R16, R16, 0xff800000, P4 ;  /* 0xff80000010107807 */ /* 0x000fe40002000000 */
[----:B------:R-:W-:Y:S02]  /*5480*/  SEL R17, R17, 0xff800000, P5 ;  /* 0xff80000011117807 */ /* 0x000fe40002800000 */
[----:B------:R-:W-:Y:S02]  /*5490*/  SEL R150, R18, 0xff800000, P6 ;  /* 0xff80000012967807 */ /* 0x000fe40003000000 */
[----:B------:R-:W-:Y:S02]  /*54a0*/  R2P PR, R40.B2, 0x7f ;  /* 0x0000007f28007804 */ /* 0x000fe40000002000 */
[----:B------:R-:W-:-:S03]  /*54b0*/  FMNMX3 R41, R41, R82, R83, !PT ;  /* 0x0000005229297276 */ /* 0x000fc60007800053 */
        /* <DEDUP_REMOVED lines=16> */
[----:B------:R-:W-:Y:S02]  /*55c0*/  FMNMX R4, R2, R3, !PT ;  /* 0x0000000302047209 */ /* 0x000fe40007800000 */
[----:B------:R-:W-:-:S02]  /*55d0*/  FMNMX3 R41, R41, R90, R91, !PT ;  /* 0x0000005a29297276 */ /* 0x000fc4000780005b */
[----:B------:R-:W-:Y:S02]  /*55e0*/  SEL R28, R28, 0xff800000, P0 ;  /* 0xff8000001c1c7807 */ /* 0x000fe40000000000 */
[----:B------:R-:W-:Y:S02]  /*55f0*/  ISETP.GT.AND P0, PT, R40, -0x1, PT ;  /* 0xffffffff2800780c */ /* 0x000fe40003f04270 */
[----:B------:R-:W-:Y:S02]  /*5600*/  FMNMX3 R4, R4, R74, R75, !PT ;  /* 0x0000004a04047276 */ /* 0x000fe4000780004b */
[----:B------:R-:W-:Y:S02]  /*5610*/  FMNMX R40, R68, R69, !PT ;  /* 0x0000004544287209 */ /* 0x000fe40007800000 */
[----:B------:R-:W-:Y:S02]  /*5620*/  SEL R5, R35, 0xff800000, !P0 ;  /* 0xff80000023057807 */ /* 0x000fe40004000000 */
[----:B------:R-:W-:-:S02]  /*5630*/  FMNMX3 R4, R4, R84, R85, !PT ;  /* 0x0000005404047276 */ /* 0x000fc40007800055 */
[----:B------:R-:W-:Y:S02]  /*5640*/  FMNMX3 R40, R40, R78, R79, !PT ;  /* 0x0000004e28287276 */ /* 0x000fe4000780004f */
[----:B------:R-:W-:Y:S02]  /*5650*/  FMNMX3 R35, R6, R80, R81, !PT ;  /* 0x0000005006237276 */ /* 0x000fe40007800051 */
[----:B------:R-:W-:Y:S02]  /*5660*/  FMNMX3 R4, R4, R92, R93, !PT ;  /* 0x0000005c04047276 */ /* 0x000fe4000780005d */
[----:B------:R-:W-:Y:S02]  /*5670*/  FMNMX3 R40, R40, R88, R89, !PT ;  /* 0x0000005828287276 */ /* 0x000fe40007800059 */
[----:B------:R-:W-:Y:S02]  /*5680*/  FMNMX3 R35, R35, R86, R87, !PT ;  /* 0x0000005623237276 */ /* 0x000fe40007800057 */
        /* <DEDUP_REMOVED lines=41> */
[----:B------:R-:W-:Y:S02]  /*5920*/  SEL R18, R30, 0xff800000, P2 ;  /* 0xff8000001e127807 */ /* 0x000fe40001000000 */
[----:B------:R-:W-:-:S02]  /*5930*/  SEL R19, R31, 0xff800000, P3 ;  /* 0xff8000001f137807 */ /* 0x000fc40001800000 */
[----:B------:R-:W-:Y:S02]  /*5940*/  FMNMX3 R40, R40, R16, R17, !PT ;  /* 0x0000001028287276 */ /* 0x000fe40007800011 */
[----:B------:R-:W-:Y:S02]  /*5950*/  FMNMX3 R35, R35, R150, R151, !PT ;  /* 0x0000009623237276 */ /* 0x000fe40007800097 */
[----:B------:R-:W-:Y:S02]  /*5960*/  FMNMX3 R41, R41, R20, R21, !PT ;  /* 0x0000001429297276 */ /* 0x000fe40007800015 */
[----:B------:R-:W-:Y:S02]  /*5970*/  SEL R29, R29, 0xff800000, P1 ;  /* 0xff8000001d1d7807 */ /* 0x000fe40000800000 */
[----:B------:R-:W-:Y:S02]  /*5980*/  FMNMX3 R30, R4, R18, R19, !PT ;  /* 0x00000012041e7276 */ /* 0x000fe40007800013 */
[----:B------:R-:W-:-:S02]  /*5990*/  SEL R6, R32, 0xff800000, P4 ;  /* 0xff80000020067807 */ /* 0x000fc40002000000 */
[----:B------:R-:W-:Y:S02]  /*59a0*/  SEL R7, R33, 0xff800000, P5 ;  /* 0xff80000021077807 */ /* 0x000fe40002800000 */
[----:B------:R-:W-:Y:S02]  /*59b0*/  FMNMX3 R41, R41, R28, R29, !PT ;  /* 0x0000001c29297276 */ /* 0x000fe4000780001d */
[----:B------:R-:W-:Y:S02]  /*59c0*/  SEL R4, R34, 0xff800000, P6 ;  /* 0xff80000022047807 */ /* 0x000fe40003000000 */
[----:B------:R-:W-:Y:S02]  /*59d0*/  FMNMX3 R40, R40, R24, R25, !PT ;  /* 0x0000001828287276 */ /* 0x000fe40007800019 */
[----:B------:R-:W-:Y:S02]  /*59e0*/  FMNMX3 R35, R35, R26, R27, !PT ;  /* 0x0000001a23237276 */ /* 0x000fe4000780001b */
[----:B------:R-:W-:-:S02]  /*59f0*/  FMNMX R30, R41, R30, !PT ;  /* 0x0000001e291e7209 */ /* 0x000fc40007800000 */
[----:B------:R-:W-:Y:S02]  /*5a00*/  FMNMX3 R167, R40, R6, R7, !PT ;  /* 0x0000000628a77276 */ /* 0x000fe40007800007 */
[----:B------:R-:W-:-:S04]  /*5a10*/  FMNMX3 R35, R35, R4, R5, !PT ;  /* 0x0000000423237276 */ /* 0x000fc80007800005 */
[----:B------:R-:W-:-:S04]  /*5a20*/  FMNMX3 R167, R30, R167, R35, !PT ;  /* 0x000000a71ea77276 */ /* 0x000fc80007800023 */
[----:B------:R-:W-:-:S04]  /*5a30*/  FSETP.NEU.AND P0, PT, R167, -INF , PT ;  /* 0xff800000a700780b */ /* 0x000fc80003f0d000 */
[----:B------:R-:W-:Y:S02]  /*5a40*/  FSEL R166, R167, RZ, P0 ;  /* 0x000000ffa7a67208 */ /* 0x000fe40000000000 */
[----:B------:R-:W-:-:S03]  /*5a50*/  ELECT P0, URZ, PT ;  /* 0x0000000000ff782f */ /* 0x000fc60003800000 */
[----:B--2---:R-:W-:-:S04]  /*5a60*/  FFMA R166, -R166, UR4, RZ ;  /* 0x00000004a6a67c23 */ /* 0x004fc800080001ff */
[--C-:B------:R-:W-:Y:S02]  /*5a70*/  FFMA2 R40, R72.F32x2.HI_LO, UR4.F32, R166.reuse.F32 ;  /* 0x0000000448287c49 */ /* 0x100fe400092000a6 */
[--C-:B------:R-:W-:Y:S02]  /*5a80*/  FFMA2 R42, R68.F32x2.HI_LO, UR4.F32, R166.reuse.F32 ;  /* 0x00000004442a7c49 */ /* 0x100fe400092000a6 */
[--C-:B------:R-:W-:Y:S02]  /*5a90*/  FFMA2 R46, R70.F32x2.HI_LO, UR4.F32, R166.reuse.F32 ;  /* 0x00000004462e7c49 */ /* 0x100fe400092000a6 */
[--C-:B------:R-:W-:Y:S01]  /*5aa0*/  FFMA2 R44, R76.F32x2.HI_LO, UR4.F32, R166.reuse.F32 ;  /* 0x000000044c2c7c49 */ /* 0x100fe200092000a6 */
[----:B------:R-:W-:Y:S01]  /*5ab0*/  MUFU.EX2 R40, R40 ;  /* 0x0000002800287308 */ /* 0x000fe20000000800 */
[--C-:B------:R-:W-:Y:S02]  /*5ac0*/  FFMA2 R48, R74.F32x2.HI_LO, UR4.F32, R166.reuse.F32 ;  /* 0x000000044a307c49 */ /* 0x100fe400092000a6 */
[----:B------:R-:W-:-:S02]  /*5ad0*/  FFMA2 R50, R78.F32x2.HI_LO, UR4.F32, R166.F32 ;  /* 0x000000044e327c49 */ /* 0x000fc400092000a6 */
[--C-:B------:R-:W-:Y:S02]  /*5ae0*/  FFMA2 R68, R80.F32x2.HI_LO, UR4.F32, R166.reuse.F32 ;  /* 0x0000000450447c49 */ /* 0x100fe400092000a6 */
[--C-:B------:R-:W-:Y:S01]  /*5af0*/  FFMA2 R70, R82.F32x2.HI_LO, UR4.F32, R166.reuse.F32 ;  /* 0x0000000452467c49 */ /* 0x100fe200092000a6 */
[----:B------:R-:W1:Y:S01]  /*5b00*/  MUFU.EX2 R41, R41 ;  /* 0x0000002900297308 */ /* 0x000e620000000800 */
[--C-:B------:R-:W-:Y:S02]  /*5b10*/  FFMA2 R72, R84.F32x2.HI_LO, UR4.F32, R166.reuse.F32 ;  /* 0x0000000454487c49 */ /* 0x100fe400092000a6 */
[--C-:B------:R-:W-:Y:S02]  /*5b20*/  FFMA2 R2, R2.F32x2.HI_LO, UR4.F32, R166.reuse.F32 ;  /* 0x0000000402027c49 */ /* 0x100fe400092000a6 */
[--C-:B------:R-:W-:Y:S02]  /*5b30*/  FFMA2 R74, R88.F32x2.HI_LO, UR4.F32, R166.reuse.F32 ;  /* 0x00000004584a7c49 */ /* 0x100fe400092000a6 */
[--C-:B------:R-:W-:Y:S01]  /*5b40*/  FFMA2 R76, R86.F32x2.HI_LO, UR4.F32, R166.reuse.F32 ;  /* 0x00000004564c7c49 */ /* 0x100fe200092000a6 */
[----:B------:R-:W-:Y:S01]  /*5b50*/  MUFU.EX2 R42, R42 ;  /* 0x0000002a002a7308 */ /* 0x000fe20000000800 */
[----:B------:R-:W-:-:S02]  /*5b60*/  FFMA2 R78, R90.F32x2.HI_LO, UR4.F32, R166.F32 ;  /* 0x000000045a4e7c49 */ /* 0x000fc400092000a6 */
[--C-:B------:R-:W-:Y:S02]  /*5b70*/  FFMA2 R80, R92.F32x2.HI_LO, UR4.F32, R166.reuse.F32 ;  /* 0x000000045c507c49 */ /* 0x100fe400092000a6 */
[--C-:B------:R-:W-:Y:S02]  /*5b80*/  FFMA2 R82, R94.F32x2.HI_LO, UR4.F32, R166.reuse.F32 ;  /* 0x000000045e527c49 */ /* 0x100fe400092000a6 */
[--C-:B------:R-:W-:Y:S01]  /*5b90*/  FFMA2 R84, R96.F32x2.HI_LO, UR4.F32, R166.reuse.F32 ;  /* 0x0000000460547c49 */ /* 0x100fe200092000a6 */
[----:B------:R-:W-:Y:S01]  /*5ba0*/  MUFU.EX2 R2, R2 ;  /* 0x0000000200027308 */ /* 0x000fe20000000800 */
[--C-:B------:R-:W-:Y:S02]  /*5bb0*/  FFMA2 R92, R108.F32x2.HI_LO, UR4.F32, R166.reuse.F32 ;  /* 0x000000046c5c7c49 */ /* 0x100fe400092000a6 */
[--C-:B------:R-:W-:Y:S02]  /*5bc0*/  FFMA2 R108, R124.F32x2.HI_LO, UR4.F32, R166.reuse.F32 ;  /* 0x000000047c6c7c49 */ /* 0x100fe400092000a6 */
[----:B------:R-:W-:-:S02]  /*5bd0*/  FFMA2 R124, R130.F32x2.HI_LO, UR4.F32, R166.F32 ;  /* 0x00000004827c7c49 */ /* 0x000fc400092000a6 */
[--C-:B------:R-:W-:Y:S01]  /*5be0*/  FFMA2 R130, R140.F32x2.HI_LO, UR4.F32, R166.reuse.F32 ;  /* 0x000000048c827c49 */ /* 0x100fe200092000a6 */
[----:B------:R-:W2:Y:S01]  /*5bf0*/  MUFU.EX2 R3, R3 ;  /* 0x0000000300037308 */ /* 0x000ea20000000800 */
[----:B------:R-:W-:Y:S01]  /*5c00*/  FFMA2 R140, R8.F32x2.HI_LO, UR4.F32, R166.F32 ;  /* 0x00000004088c7c49 */ /* 0x000fe200092000a6 */
[----:B------:R-:W-:Y:S01]  /*5c10*/  SHF.R.S32.HI R9, RZ, 0x1f, R0 ;  /* 0x0000001fff097819 */ /* 0x000fe20000011400 */
[--C-:B------:R-:W-:Y:S02]  /*5c20*/  FFMA2 R88, R98.F32x2.HI_LO, UR4.F32, R166.reuse.F32 ;  /* 0x0000000462587c49 */ /* 0x100fe400092000a6 */
[--C-:B------:R-:W-:Y:S01]  /*5c30*/  FFMA2 R90, R100.F32x2.HI_LO, UR4.F32, R166.reuse.F32 ;  /* 0x00000004645a7c49 */ /* 0x100fe200092000a6 */
[----:B------:R-:W-:Y:S01]  /*5c40*/  LEA.HI R9, R9, R0, RZ, 0x2 ;  /* 0x0000000009097211 */ /* 0x000fe200078f10ff */
[--C-:B------:R-:W-:Y:S01]  /*5c50*/  FFMA2 R86, R104.F32x2.HI_LO, UR4.F32, R166.reuse.F32 ;  /* 0x0000000468567c49 */ /* 0x100fe200092000a6 */
[----:B------:R-:W3:Y:S01]  /*5c60*/  MUFU.EX2 R43, R43 ;  /* 0x0000002b002b7308 */ /* 0x000ee20000000800 */
[--C-:B------:R-:W-:Y:S01]  /*5c70*/  FFMA2 R94, R102.F32x2.HI_LO, UR4.F32, R166.reuse.F32 ;  /* 0x00000004665e7c49 */ /* 0x100fe200092000a6 */
[----:B------:R-:W-:Y:S01]  /*5c80*/  LOP3.LUT R9, R9, 0xfffffffc, RZ, 0xc0, !PT ;  /* 0xfffffffc09097812 */ /* 0x000fe200078ec0ff */
[----:B------:R-:W-:-:S02]  /*5c90*/  FFMA2 R96, R106.F32x2.HI_LO, UR4.F32, R166.F32 ;  /* 0x000000046a607c49 */ /* 0x000fc400092000a6 */
[--C-:B------:R-:W-:Y:S02]  /*5ca0*/  FFMA2 R98, R110.F32x2.HI_LO, UR4.F32, R166.reuse.F32 ;  /* 0x000000046e627c49 */ /* 0x100fe400092000a6 */
[--C-:B------:R-:W-:Y:S01]  /*5cb0*/  FFMA2 R100, R112.F32x2.HI_LO, UR4.F32, R166.reuse.F32 ;  /* 0x0000000470647c49 */ /* 0x100fe200092000a6 */
[----:B------:R-:W-:Y:S01]  /*5cc0*/  MUFU.EX2 R44, R44 ;  /* 0x0000002c002c7308 */ /* 0x000fe20000000800 */
[--C-:B------:R-:W-:Y:S02]  /*5cd0*/  FFMA2 R52, R52.F32x2.HI_LO, UR4.F32, R166.reuse.F32 ;  /* 0x0000000434347c49 */ /* 0x100fe400092000a6 */
[--C-:B------:R-:W-:Y:S02]  /*5ce0*/  FFMA2 R54, R54.F32x2.HI_LO, UR4.F32, R166.reuse.F32 ;  /* 0x0000000436367c49 */ /* 0x100fe400092000a6 */
[--C-:B------:R-:W-:Y:S02]  /*5cf0*/  FFMA2 R56, R56.F32x2.HI_LO, UR4.F32, R166.reuse.F32 ;  /* 0x0000000438387c49 */ /* 0x100fe400092000a6 */
[--C-:B------:R-:W-:Y:S01]  /*5d00*/  FFMA2 R58, R58.F32x2.HI_LO, UR4.F32, R166.reuse.F32 ;  /* 0x000000043a3a7c49 */ /* 0x100fe200092000a6 */
[----:B------:R-:W4:Y:S01]  /*5d10*/  MUFU.EX2 R45, R45 ;  /* 0x0000002d002d7308 */ /* 0x000f220000000800 */
[----:B------:R-:W-:-:S02]  /*5d20*/  FFMA2 R60, R60.F32x2.HI_LO, UR4.F32, R166.F32 ;  /* 0x000000043c3c7c49 */ /* 0x000fc400092000a6 */
[--C-:B------:R-:W-:Y:S02]  /*5d30*/  FFMA2 R62, R62.F32x2.HI_LO, UR4.F32, R166.reuse.F32 ;  /* 0x000000043e3e7c49 */ /* 0x100fe400092000a6 */
[--C-:B------:R-:W-:Y:S02]  /*5d40*/  FFMA2 R64, R64.F32x2.HI_LO, UR4.F32, R166.reuse.F32 ;  /* 0x0000000440407c49 */ /* 0x100fe400092000a6 */
[--C-:B------:R-:W-:Y:S01]  /*5d50*/  FFMA2 R66, R66.F32x2.HI_LO, UR4.F32, R166.reuse.F32 ;  /* 0x0000000442427c49 */ /* 0x100fe200092000a6 */
[----:B------:R-:W-:Y:S01]  /*5d60*/  MUFU.EX2 R46, R46 ;  /* 0x0000002e002e7308 */ /* 0x000fe20000000800 */
[--C-:B------:R-:W-:Y:S01]  /*5d70*/  FFMA2 R154, R150.F32x2.HI_LO, UR4.F32, R166.reuse.F32 ;  /* 0x00000004969a7c49 */ /* 0x100fe200092000a6 */
[----:B------:R-:W-:Y:S01]  /*5d80*/  IADD3 R150, PT, PT, R0, 0x3, -R9 ;  /* 0x0000000300967810 */ /* 0x000fe20007ffe809 */
[--C-:B------:R-:W-:Y:S01]  /*5d90*/  FFMA2 R102, R120.F32x2.HI_LO, UR4.F32, R166.reuse.F32 ;  /* 0x0000000478667c49 */ /* 0x100fe200092000a6 */
[----:B------:R-:W-:Y:S01]  /*5da0*/  LOP3.LUT R151, R132, 0x50, RZ, 0xfc, !PT ;  /* 0x0000005084977812 */ /* 0x000fe200078efcff */
[----:B------:R-:W-:-:S02]  /*5db0*/  FFMA2 R110, R118.F32x2.HI_LO, UR4.F32, R166.F32 ;  /* 0x00000004766e7c49 */ /* 0x000fc400092000a6 */
[--C-:B------:R-:W-:Y:S01]  /*5dc0*/  FFMA2 R118, R36.F32x2.HI_LO, UR4.F32, R166.reuse.F32 ;  /* 0x0000000424767c49 */ /* 0x100fe200092000a6 */
[----:B------:R-:W5:Y:S01]  /*5dd0*/  MUFU.EX2 R47, R47 ;  /* 0x0000002f002f7308 */ /* 0x000f620000000800 */
[--C-:B------:R-:W-:Y:S02]  /*5de0*/  FFMA2 R120, R38.F32x2.HI_LO, UR4.F32, R166.reuse.F32 ;  /* 0x0000000426787c49 */ /* 0x100fe400092000a6 */
[--C-:B------:R-:W-:Y:S01]  /*5df0*/  FFMA2 R160, R24.F32x2.HI_LO, UR4.F32, R166.reuse.F32 ;  /* 0x0000000418a07c49 */ /* 0x100fe200092000a6 */
[----:B-1----:R-:W-:Y:S01]  /*5e00*/  F2FP.BF16.F32.PACK_AB R24, R41, R40 ;  /* 0x000000282918723e */ /* 0x002fe200000010ff */
[--C-:B------:R-:W-:Y:S01]  /*5e10*/  FFMA2 R162, R26.F32x2.HI_LO, UR4.F32, R166.reuse.F32 ;  /* 0x000000041aa27c49 */ /* 0x100fe200092000a6 */
[----:B--2---:R-:W-:Y:S01]  /*5e20*/  F2FP.BF16.F32.PACK_AB R25, R3, R2 ;  /* 0x000000020319723e */ /* 0x004fe200000010ff */
[--C-:B------:R-:W-:Y:S01]  /*5e30*/  FFMA2 R164, R28.F32x2.HI_LO, UR4.F32, R166.reuse.F32 ;  /* 0x000000041ca47c49 */ /* 0x100fe200092000a6 */
[----:B------:R-:W-:Y:S01]  /*5e40*/  MUFU.EX2 R48, R48 ;  /* 0x0000003000307308 */ /* 0x000fe20000000800 */
[----:B---3--:R-:W-:Y:S01]  /*5e50*/  F2FP.BF16.F32.PACK_AB R26, R43, R42 ;  /* 0x0000002a2b1a723e */ /* 0x008fe200000010ff */
[--C-:B------:R-:W-:Y:S01]  /*5e60*/  FFMA2 R104, R114.F32x2.HI_LO, UR4.F32, R166.reuse.F32 ;  /* 0x0000000472687c49 */ /* 0x100fe200092000a6 */
[----:B----4-:R-:W-:Y:S01]  /*5e70*/  F2FP.BF16.F32.PACK_AB R27, R45, R44 ;  /* 0x0000002c2d1b723e */ /* 0x010fe200000010ff */
[----:B------:R-:W-:-:S02]  /*5e80*/  FFMA2 R106, R116.F32x2.HI_LO, UR4.F32, R166.F32 ;  /* 0x00000004746a7c49 */ /* 0x000fc400092000a6 */
[--C-:B------:R-:W-:Y:S02]  /*5e90*/  FFMA2 R112, R122.F32x2.HI_LO, UR4.F32, R166.reuse.F32 ;  /* 0x000000047a707c49 */ /* 0x100fe400092000a6 */
[----:B------:R-:W1:Y:S01]  /*5ea0*/  MUFU.EX2 R49, R49 ;  /* 0x0000003100317308 */ /* 0x000e620000000800 */
[----:B-----5:R-:W-:Y:S01]  /*5eb0*/  F2FP.BF16.F32.PACK_AB R28, R47, R46 ;  /* 0x0000002e2f1c723e */ /* 0x020fe200000010ff */
[--C-:B------:R-:W-:Y:S02]  /*5ec0*/  FFMA2 R114, R126.F32x2.HI_LO, UR4.F32, R166.reuse.F32 ;  /* 0x000000047e727c49 */ /* 0x100fe400092000a6 */
[--C-:B------:R-:W-:Y:S02]  /*5ed0*/  FFMA2 R116, R128.F32x2.HI_LO, UR4.F32, R166.reuse.F32 ;  /* 0x0000000480747c49 */ /* 0x100fe400092000a6 */
[--C-:B------:R-:W-:Y:S02]  /*5ee0*/  FFMA2 R122, R134.F32x2.HI_LO, UR4.F32, R166.reuse.F32 ;  /* 0x00000004867a7c49 */ /* 0x100fe400092000a6 */
[----:B------:R-:W-:Y:S01]  /*5ef0*/  MUFU.EX2 R50, R50 ;  /* 0x0000003200327308 */ /* 0x000fe20000000800 */
[----:B------:R-:W-:-:S02]  /*5f00*/  FFMA2 R152, R16.F32x2.HI_LO, UR4.F32, R166.F32 ;  /* 0x0000000410987c49 */ /* 0x000fc400092000a6 */
[--C-:B------:R-:W-:Y:S02]  /*5f10*/  FFMA2 R156, R20.F32x2.HI_LO, UR4.F32, R166.reuse.F32 ;  /* 0x00000004149c7c49 */ /* 0x100fe400092000a6 */
[--C-:B------:R-:W-:Y:S02]  /*5f20*/  FFMA2 R158, R22.F32x2.HI_LO, UR4.F32, R166.reuse.F32 ;  /* 0x00000004169e7c49 */ /* 0x100fe400092000a6 */
[--C-:B------:R-:W-:Y:S01]  /*5f30*/  FFMA2 R168, R18.F32x2.HI_LO, UR4.F32, R166.reuse.F32 ;  /* 0x0000000412a87c49 */ /* 0x100fe200092000a6 */
[----:B------:R-:W2:Y:S01]  /*5f40*/  MUFU.EX2 R51, R51 ;  /* 0x0000003300337308 */ /* 0x000ea20000000800 */
[----:B-1----:R-:W-:Y:S01]  /*5f50*/  F2FP.BF16.F32.PACK_AB R29, R49, R48 ;  /* 0x00000030311d723e */ /* 0x002fe200000010ff */
[--C-:B------:R-:W-:Y:S02]  /*5f60*/  FFMA2 R126, R136.F32x2.HI_LO, UR4.F32, R166.reuse.F32 ;  /* 0x00000004887e7c49 */ /* 0x100fe400092000a6 */
[--C-:B------:R-:W-:Y:S02]  /*5f70*/  FFMA2 R128, R138.F32x2.HI_LO, UR4.F32, R166.reuse.F32 ;  /* 0x000000048a807c49 */ /* 0x100fe400092000a6 */
[----:B------:R-:W-:-:S02]  /*5f80*/  FFMA2 R134, R142.F32x2.HI_LO, UR4.F32, R166.F32 ;  /* 0x000000048e867c49 */ /* 0x000fc400092000a6 */
[----:B------:R-:W-:Y:S01]  /*5f90*/  MUFU.EX2 R68, R68 ;  /* 0x0000004400447308 */ /* 0x000fe20000000800 */
[--C-:B------:R-:W-:Y:S02]  /*5fa0*/  FFMA2 R136, R146.F32x2.HI_LO, UR4.F32, R166.reuse.F32 ;  /* 0x0000000492887c49 */ /* 0x100fe400092000a6 */
[--C-:B------:R-:W-:Y:S02]  /*5fb0*/  FFMA2 R138, R144.F32x2.HI_LO, UR4.F32, R166.reuse.F32 ;  /* 0x00000004908a7c49 */ /* 0x100fe400092000a6 */
[--C-:B------:R-:W-:Y:S02]  /*5fc0*/  FFMA2 R142, R10.F32x2.HI_LO, UR4.F32, R166.reuse.F32 ;  /* 0x000000040a8e7c49 */ /* 0x100fe400092000a6 */
[--C-:B------:R-:W-:Y:S01]  /*5fd0*/  FFMA2 R144, R12.F32x2.HI_LO, UR4.F32, R166.reuse.F32 ;  /* 0x000000040c907c49 */ /* 0x100fe200092000a6 */
[----:B------:R-:W1:Y:S01]  /*5fe0*/  MUFU.EX2 R69, R69 ;  /* 0x0000004500457308 */ /* 0x000e620000000800 */
[----:B--2---:R-:W-:Y:S01]  /*5ff0*/  F2FP.BF16.F32.PACK_AB R30, R51, R50 ;  /* 0x00000032331e723e */ /* 0x004fe200000010ff */
[----:B------:R-:W-:-:S02]  /*6000*/  FFMA2 R146, R14.F32x2.HI_LO, UR4.F32, R166.F32 ;  /* 0x000000040e927c49 */ /* 0x000fc400092000a6 */
[----:B------:R-:W-:Y:S02]  /*6010*/  FADD2 R40, R40.F32x2.HI_LO, R46.F32x2.HI_LO ;  /* 0x0000002e2828724b */ /* 0x000fe40000000000 */
[----:B------:R-:W-:Y:S02]  /*6020*/  FADD2 R2, R2.F32x2.HI_LO, R48.F32x2.HI_LO ;  /* 0x000000300202724b */ /* 0x000fe40000000000 */
[----:B------:R-:W-:Y:S01]  /*6030*/  MUFU.EX2 R70, R70 ;  /* 0x0000004600467308 */ /* 0x000fe20000000800 */
[----:B------:R-:W-:-:S07]  /*6040*/  FADD2 R42, R42.F32x2.HI_LO, R50.F32x2.HI_LO ;  /* 0x000000322a2a724b */ /* 0x000fce0000000000 */
[----:B------:R-:W2:Y:S01]  /*6050*/  MUFU.EX2 R71, R71 ;  /* 0x0000004700477308 */ /* 0x000ea20000000800 */
[----:B-1----:R-:W-:Y:S01]  /*6060*/  F2FP.BF16.F32.PACK_AB R31, R69, R68 ;  /* 0x00000044451f723e */ /* 0x002fe200000010ff */
[----:B------:R-:W-:-:S06]  /*6070*/  FADD2 R44, R44.F32x2.HI_LO, R68.F32x2.HI_LO ;  /* 0x000000442c2c724b */ /* 0x000fcc0000000000 */
[----:B------:R-:W-:Y:S08]  /*6080*/  MUFU.EX2 R72, R72 ;  /* 0x0000004800487308 */ /* 0x000ff00000000800 */
[----:B------:R-:W1:Y:S01]  /*6090*/  MUFU.EX2 R73, R73 ;  /* 0x0000004900497308 */ /* 0x000e620000000800 */
[----:B--2---:R-:W-:Y:S01]  /*60a0*/  F2FP.BF16.F32.PACK_AB R32, R71, R70 ;  /* 0x000000464720723e */ /* 0x004fe200000010ff */
[----:B------:R-:W-:-:S06]  /*60b0*/  FADD2 R40, R40.F32x2.HI_LO, R70.F32x2.HI_LO ;  /* 0x000000462828724b */ /* 0x000fcc0000000000 */
[----:B------:R-:W-:Y:S08]  /*60c0*/  MUFU.EX2 R74, R74 ;  /* 0x0000004a004a7308 */ /* 0x000ff00000000800 */
        /* <DEDUP_REMOVED lines=26> */
[----:B------:R1:W-:Y:S06]  /*6270*/  BAR.ARV R150, 0x40 ;  /* 0x000100960000751d */ /* 0x0003ec0000002000 */
[----:B------:R-:W-:Y:S01]  /*6280*/  MUFU.EX2 R88, R88 ;  /* 0x0000005800587308 */ /* 0x000fe20000000800 */
[----:B------:R-:W-:Y:S01]  /*6290*/  FADD2 R44, R44.F32x2.HI_LO, R84.F32x2.HI_LO ;  /* 0x000000542c2c724b */ /* 0x000fe20000000000 */
[----:B------:R3:W-:Y:S01]  /*62a0*/  STTM.x16 tmem[UR5], R24 ;  /* 0x00000018000079ed */ /* 0x0007e20008240005 */
[----:B------:R-:W-:-:S05]  /*62b0*/  R2UR UR5, R151 ;  /* 0x00000000970572ca */ /* 0x000fca00000e0000 */
[----:B------:R-:W4:Y:S01]  /*62c0*/  MUFU.EX2 R89, R89 ;  /* 0x0000005900597308 */ /* 0x000f220000000800 */
[----:B--2---:R-:W-:Y:S01]  /*62d0*/  F2FP.BF16.F32.PACK_AB R16, R87, R86 ;  /* 0x000000565710723e */ /* 0x004fe200000010ff */
[----:B------:R-:W-:-:S06]  /*62e0*/  FADD2 R40, R40.F32x2.HI_LO, R86.F32x2.HI_LO ;  /* 0x000000562828724b */ /* 0x000fcc0000000000 */
[----:B------:R-:W-:Y:S08]  /*62f0*/  MUFU.EX2 R90, R90 ;  /* 0x0000005a005a7308 */ /* 0x000ff00000000800 */
[----:B------:R-:W2:Y:S01]  /*6300*/  MUFU.EX2 R91, R91 ;  /* 0x0000005b005b7308 */ /* 0x000ea20000000800 */
[----:B----4-:R-:W-:Y:S01]  /*6310*/  F2FP.BF16.F32.PACK_AB R17, R89, R88 ;  /* 0x000000585911723e */ /* 0x010fe200000010ff */
[----:B------:R-:W-:-:S06]  /*6320*/  FADD2 R2, R2.F32x2.HI_LO, R88.F32x2.HI_LO ;  /* 0x000000580202724b */ /* 0x000fcc0000000000 */
[----:B------:R-:W-:Y:S08]  /*6330*/  MUFU.EX2 R92, R92 ;  /* 0x0000005c005c7308 */ /* 0x000ff00000000800 */
[----:B------:R-:W4:Y:S01]  /*6340*/  MUFU.EX2 R93, R93 ;  /* 0x0000005d005d7308 */ /* 0x000f220000000800 */
[----:B--2---:R-:W-:Y:S01]  /*6350*/  F2FP.BF16.F32.PACK_AB R18, R91, R90 ;  /* 0x0000005a5b12723e */ /* 0x004fe200000010ff */
[----:B------:R-:W-:-:S06]  /*6360*/  FADD2 R42, R42.F32x2.HI_LO, R90.F32x2.HI_LO ;  /* 0x0000005a2a2a724b */ /* 0x000fcc0000000000 */
[----:B------:R-:W-:Y:S01]  /*6370*/  MUFU.EX2 R94, R94 ;  /* 0x0000005e005e7308 */ /* 0x000fe20000000800 */
[----:B---3--:R-:W-:-:S07]  /*6380*/  FFMA2 R32, R6.F32x2.HI_LO, UR4.F32, R166.F32 ;  /* 0x0000000406207c49 */ /* 0x008fce00092000a6 */
[----:B------:R-:W2:Y:S01]  /*6390*/  MUFU.EX2 R95, R95 ;  /* 0x0000005f005f7308 */ /* 0x000ea20000000800 */
[----:B----4-:R-:W-:Y:S01]  /*63a0*/  F2FP.BF16.F32.PACK_AB R19, R93, R92 ;  /* 0x0000005c5d13723e */ /* 0x010fe200000010ff */
[----:B------:R-:W-:-:S06]  /*63b0*/  FADD2 R44, R44.F32x2.HI_LO, R92.F32x2.HI_LO ;  /* 0x0000005c2c2c724b */ /* 0x000fcc0000000000 */
[----:B------:R-:W-:Y:S08]  /*63c0*/  MUFU.EX2 R96, R96 ;  /* 0x0000006000607308 */ /* 0x000ff00000000800 */
[----:B------:R-:W3:Y:S01]  /*63d0*/  MUFU.EX2 R97, R97 ;  /* 0x0000006100617308 */ /* 0x000ee20000000800 */
[----:B--2---:R-:W-:Y:S01]  /*63e0*/  F2FP.BF16.F32.PACK_AB R20, R95, R94 ;  /* 0x0000005e5f14723e */ /* 0x004fe200000010ff */
[----:B------:R-:W-:-:S06]  /*63f0*/  FADD2 R40, R40.F32x2.HI_LO, R94.F32x2.HI_LO ;  /* 0x0000005e2828724b */ /* 0x000fcc0000000000 */
[----:B------:R-:W-:Y:S08]  /*6400*/  MUFU.EX2 R98, R98 ;  /* 0x0000006200627308 */ /* 0x000ff00000000800 */
[----:B------:R-:W2:Y:S01]  /*6410*/  MUFU.EX2 R99, R99 ;  /* 0x0000006300637308 */ /* 0x000ea20000000800 */
[----:B---3--:R-:W-:Y:S01]  /*6420*/  F2FP.BF16.F32.PACK_AB R21, R97, R96 ;  /* 0x000000606115723e */ /* 0x008fe200000010ff */
        /* <DEDUP_REMOVED lines=40> */
[----:B------:R-:W-:-:S03]  /*66b0*/  FADD2 R44, R44.F32x2.HI_LO, R66.F32x2.HI_LO ;  /* 0x000000422c2c724b */ /* 0x000fc60000000000 */
[----:B------:R3:W-:Y:S01]  /*66c0*/  STTM.x16 tmem[UR5], R16 ;  /* 0x00000010000079ed */ /* 0x0007e20008240005 */
[----:B------:R-:W-:Y:S02]  /*66d0*/  R2UR UR5, R149 ;  /* 0x00000000950572ca */ /* 0x000fe400000e0000 */
[----:B------:R-:W-:Y:S08]  /*66e0*/  MUFU.EX2 R104, R104 ;  /* 0x0000006800687308 */ /* 0x000ff00000000800 */
        /* <DEDUP_REMOVED lines=12> */
[----:B---3--:R-:W-:Y:S01]  /*67b0*/  FFMA2 R24, R4.F32x2.HI_LO, UR4.F32, R166.F32 ;  /* 0x0000000404187c49 */ /* 0x008fe200092000a6 */
[----:B------:R-:W-:Y:S01]  /*67c0*/  LOP3.LUT R166, R132, 0x70, RZ, 0xfc, !PT ;  /* 0x0000007084a67812 */ /* 0x000fe200078efcff */
[----:B------:R-:W-:-:S03]  /*67d0*/  IMAD.MOV.U32 R26, RZ, RZ, 0x1 ;  /* 0x00000001ff1a7424 */ /* 0x000fc600078e00ff */
[----:B------:R-:W-:Y:S02]  /*67e0*/  R2UR UR4, R166 ;  /* 0x00000000a60472ca */ /* 0x000fe400000e0000 */
        /* <DEDUP_REMOVED lines=52> */
[----:B------:R-:W4:Y:S02]  /*6b30*/  FENCE.VIEW.ASYNC.T ;  /* 0x00000000000073c6 */ /* 0x000f240000000200 */
[----:B----4-:R1:W-:Y:S01]  /*6b40*/  SYNCS.ARRIVE.TRANS64.ART0 RZ, [UR6+0x48], R26 ;  /* 0x0000481affff79a7 */ /* 0x0103e20008500006 */
        /* <DEDUP_REMOVED lines=12> */
[----:B------:R-:W-:Y:S08]  /*6c10*/  MUFU.EX2 R144, R144 ;  /* 0x0000009000907308 */ /* 0x000ff00000000800 */
[----:B------:R-:W3:Y:S01]  /*6c20*/  MUFU.EX2 R145, R145 ;  /* 0x0000009100917308 */ /* 0x000ee20000000800 */
[----:B----4-:R-:W-:Y:S01]  /*6c30*/  F2FP.BF16.F32.PACK_AB R7, R143, R142 ;  /* 0x0000008e8f07723e */ /* 0x010fe200000010ff */
        /* <DEDUP_REMOVED lines=40> */
[----:B------:R-:W-:-:S04]  /*6ec0*/  FADD2 R2, R2.F32x2.HI_LO, R168.F32x2.HI_LO ;  /* 0x000000a80202724b */ /* 0x000fc80000000000 */
[----:B------:R-:W-:Y:S02]  /*6ed0*/  FADD2 R2, R40.F32x2.HI_LO, R2.F32x2.HI_LO ;  /* 0x000000022802724b */ /* 0x000fe40000000000 */
[----:B------:R-:W-:Y:S08]  /*6ee0*/  MUFU.EX2 R24, R24 ;  /* 0x0000001800187308 */ /* 0x000ff00000000800 */
[----:B------:R-:W2:Y:S01]  /*6ef0*/  MUFU.EX2 R25, R25 ;  /* 0x0000001900197308 */ /* 0x000ea20000000800 */
[----:B---3--:R-:W-:Y:S01]  /*6f00*/  F2FP.BF16.F32.PACK_AB R18, R33, R32 ;  /* 0x000000202112723e */ /* 0x008fe200000010ff */
[----:B------:R-:W-:Y:S01]  /*6f10*/  FADD2 R42, R42.F32x2.HI_LO, R32.F32x2.HI_LO ;  /* 0x000000202a2a724b */ /* 0x000fe20000000000 */
[----:B--2---:R-:W-:Y:S01]  /*6f20*/  F2FP.BF16.F32.PACK_AB R19, R25, R24 ;  /* 0x000000181913723e */ /* 0x004fe200000010ff */
[----:B------:R-:W-:-:S03]  /*6f30*/  FADD2 R44, R44.F32x2.HI_LO, R24.F32x2.HI_LO ;  /* 0x000000182c2c724b */ /* 0x000fc60000000000 */
[----:B------:R1:W-:Y:S01]  /*6f40*/  STTM.x16 tmem[UR4], R4 ;  /* 0x00000004000079ed */ /* 0x0003e20008240004 */
[----:B------:R-:W2:Y:S02]  /*6f50*/  FENCE.VIEW.ASYNC.T ;  /* 0x00000000000073c6 */ /* 0x000ea40000000200 */
[----:B--2---:R-:W-:Y:S01]  /*6f60*/  NOP ;  /* 0x0000000000007918 */ /* 0x004fe20000000000 */
[----:B------:R1:W-:Y:S01]  /*6f70*/  @P0 SYNCS.ARRIVE.TRANS64.ART0 RZ, [UR6+0x50], R26 ;  /* 0x0000501affff09a7 */ /* 0x0003e20008500006 */
[----:B------:R-:W-:-:S04]  /*6f80*/  FADD2 R42, R42.F32x2.HI_LO, R44.F32x2.HI_LO ;  /* 0x0000002c2a2a724b */ /* 0x000fc80000000000 */
[----:B------:R-:W-:Y:S01]  /*6f90*/  FADD2 R2, R2.F32x2.HI_LO, R42.F32x2.HI_LO ;  /* 0x0000002a0202724b */ /* 0x000fe20000000000 */
[----:B------:R-:W2:Y:S02]  /*6fa0*/  SYNCS.PHASECHK.TRANS64.TRYWAIT P0, [UR6+0x78], RZ ;  /* 0x000078ffff0075a7 */ /* 0x000ea40008001106 */
[----:B-12---:R-:W-:Y:S05]  /*6fb0*/  @!P0 BRA `(.L_x_43) ;  /* 0x00000044003c8947 */ /* 0x006fea0003800000 */
.L_x_103:
[----:B------:R-:W-:Y:S01]  /*6fc0*/  FADD R161, R2, R3 ;  /* 0x0000000302a17221 */ /* 0x000fe20000000000 */
[----:B------:R-:W-:Y:S01]  /*6fd0*/  MOV R160, 0x1 ;  /* 0x0000000100a07802 */ /* 0x000fe20000000f00 */
[----:B------:R-:W-:Y:S06]  /*6fe0*/  BRA.U !UP0, `(.L_x_44) ;  /* 0x0000001908f47547 */ /* 0x000fec000b800000 */
[----:B------:R-:W2:Y:S01]  /*6ff0*/  S2R R158, SR_TID.X ;  /* 0x00000000009e7919 */ /* 0x000ea20000002100 */
[----:B------:R-:W-:Y:S02]  /*7000*/  HFMA2 R159, -RZ, RZ, 0, 5.9604644775390625e-08 ;  /* 0x00000001ff9f7431 */ /* 0x000fe400000001ff */
[----:B------:R-:W-:Y:S01]  /*7010*/  IMAD.MOV.U32 R162, RZ, RZ, R167 ;  /* 0x000000ffffa27224 */ /* 0x000fe200078e00a7 */
[----:B------:R-:W-:Y:S01]  /*7020*/  MOV R160, 0x1 ;  /* 0x0000000100a07802 */ /* 0x000fe20000000f00 */
[----:B------:R-:W3:Y:S01]  /*7030*/  LDCU UR5, c[0x0][0x600] ;  /* 0x0000c000ff0577ac */ /* 0x000ee20008000800 */
[----:B------:R-:W-:Y:S01]  /*7040*/  UIADD3 UR8, UPT, UPT, -UR8, URZ, URZ ;  /* 0x000000ff08087290 */ /* 0x000fe2000fffe1ff */
[----:B------:R-:W-:Y:S01]  /*7050*/  UMOV UR9, URZ ;  /* 0x000000ff00097c82 */ /* 0x000fe20008000000 */
[----:B--2---:R-:W-:-:S05]  /*7060*/  IMAD.SHL.U32 R158, R158, 0x4, RZ ;  /* 0x000000049e9e7824 */ /* 0x004fca00078e00ff */
[----:B---3--:R-:W-:-:S07]  /*7070*/  LOP3.LUT R158, R158, 0x1fc, RZ, 0xc0, !PT ;  /* 0x000001fc9e9e7812 */ /* 0x008fce00078ec0ff */
.L_x_47:
[----:B-1----:R-:W-:Y:S02]  /*7080*/  SHF.L.U32 R4, R159, 0x1f, RZ ;  /* 0x0000001f9f047819 */ /* 0x002fe400000006ff */
[----:B------:R-:W-:Y:S02]  /*7090*/  R2UR UR4, R132 ;  /* 0x00000000840472ca */ /* 0x000fe400000e0000 */
[----:B------:R-:W1:Y:S02]  /*70a0*/  SYNCS.PHASECHK.TRANS64.TRYWAIT P0, [UR6+0x40], R4 ;  /* 0x00004004ff0075a7 */ /* 0x000e640008001106 */
[----:B-1----:R-:W-:Y:S11]  /*70b0*/  @!P0 BRA `(.L_x_45) ;  /* 0x0000004400148947 */ /* 0x002ff60003800000 */
.L_x_105:
[----:B------:R-:W2:Y:S01]  /*70c0*/  LDTM.x32 R100, tmem[UR4] ;  /* 0x00000004006479ee */ /* 0x000ea200082c0000 */
[----:B------:R-:W-:Y:S02]  /*70d0*/  R2UR UR4, R133 ;  /* 0x00000000850472ca */ /* 0x000fe400000e0000 */
[----:B------:R-:W-:-:S11]  /*70e0*/  R2UR UR7, R148 ;  /* 0x00000000940772ca */ /* 0x000fd600000e0000 */
[----:B------:R-:W3:Y:S01]  /*70f0*/  LDTM.x32 R68, tmem[UR4] ;  /* 0x00000004004479ee */ /* 0x000ee200082c0000 */
[----:B------:R-:W-:Y:S01]  /*7100*/  R2UR UR4, R149 ;  /* 0x00000000950472ca */ /* 0x000fe200000e0000 */
[----:B------:R-:W4:Y:S01]  /*7110*/  LDTM.x32 R36, tmem[UR7] ;  /* 0x00000007002479ee */ /* 0x000f2200082c0000 */
[----:B--2---:R-:W-:Y:S02]  /*7120*/  FMNMX3 R134, R162, R100, R101, !PT ;  /* 0x00000064a2867276 */ /* 0x004fe40007800065 */
[----:B------:R-:W-:Y:S02]  /*7130*/  FMNMX R3, R102, R103, !PT ;  /* 0x0000006766037209 */ /* 0x000fe40007800000 */
[----:B-1----:R-:W-:-:S07]  /*7140*/  FMNMX R2, R104, R105, !PT ;  /* 0x0000006968027209 */ /* 0x002fce0007800000 */
[----:B------:R-:W1:Y:S01]  /*7150*/  LDTM.x32 R4, tmem[UR4] ;  /* 0x00000004000479ee */ /* 0x000e6200082c0000 */
[----:B------:R-:W-:Y:S02]  /*7160*/  FMNMX R167, R106, R107, !PT ;  /* 0x0000006b6aa77209 */ /* 0x000fe40007800000 */
        /* <DEDUP_REMOVED lines=12> */
[----:B---3--:R-:W-:Y:S02]  /*7230*/  FMNMX3 R134, R134, R68, R69, !PT ;  /* 0x0000004486867276 */ /* 0x008fe40007800045 */
        /* <DEDUP_REMOVED lines=15> */
[----:B----4-:R-:W-:-:S02]  /*7330*/  FMNMX3 R134, R134, R36, R37, !PT ;  /* 0x0000002486867276 */ /* 0x010fc40007800025 */
        /* <DEDUP_REMOVED lines=15> */
[----:B-1----:R-:W-:Y:S02]  /*7430*/  FMNMX3 R134, R134, R4, R5, !PT ;  /* 0x0000000486867276 */ /* 0x002fe40007800005 */
        /* <DEDUP_REMOVED lines=15> */
[----:B------:R-:W-:Y:S02]  /*7530*/  FMNMX R3, R134, R3, !PT ;  /* 0x0000000386037209 */ /* 0x000fe40007800000 */
[----:B------:R-:W-:Y:S02]  /*7540*/  R2UR UR4, R148 ;  /* 0x00000000940472ca */ /* 0x000fe400000e0000 */
[----:B------:R-:W-:-:S04]  /*7550*/  FMNMX3 R167, R3, R2, R167, !PT ;  /* 0x0000000203a77276 */ /* 0x000fc800078000a7 */
[----:B------:R-:W-:-:S04]  /*7560*/  FSETP.NEU.AND P0, PT, R167, -INF , PT ;  /* 0xff800000a700780b */ /* 0x000fc80003f0d000 */
[----:B------:R-:W-:Y:S02]  /*7570*/  FSEL R163, R167, RZ, P0 ;  /* 0x000000ffa7a37208 */ /* 0x000fe40000000000 */
[----:B------:R-:W-:-:S03]  /*7580*/  ELECT P0, URZ, PT ;  /* 0x0000000000ff782f */ /* 0x000fc60003800000 */
[----:B------:R-:W-:-:S04]  /*7590*/  FADD R164, -R163, R162 ;  /* 0x000000a2a3a47221 */ /* 0x000fc80000000100 */
[----:B------:R-:W-:-:S05]  /*75a0*/  FMUL R164, R164, UR5 ;  /* 0x00000005a4a47c20 */ /* 0x000fca0008400000 */
[----:B------:R-:W-:Y:S02]  /*75b0*/  FSETP.GE.AND P1, PT, R164, -8, PT ;  /* 0xc1000000a400780b */ /* 0x000fe40003f26000 */
[----:B------:R-:W1:Y:S02]  /*75c0*/  MUFU.EX2 R164, R164 ;  /* 0x000000a400a47308 */ /* 0x000e640000000800 */
[C---:B------:R-:W-:Y:S02]  /*75d0*/  FSEL R163, R162.reuse, R163, P1 ;  /* 0x000000a3a2a37208 */ /* 0x040fe40000800000 */
[----:B------:R-:W-:-:S03]  /*75e0*/  FSEL R167, R162, R167, P1 ;  /* 0x000000a7a2a77208 */ /* 0x000fc60000800000 */
[----:B------:R-:W-:-:S04]  /*75f0*/  FFMA R163, -R163, UR5, RZ ;  /* 0x00000005a3a37c23 */ /* 0x000fc800080001ff */
[--C-:B------:R-:W-:Y:S02]  /*7600*/  FFMA2 R2, R100.F32x2.HI_LO, UR5.F32, R163.reuse.F32 ;  /* 0x0000000564027c49 */ /* 0x100fe400092000a3 */
[--C-:B------:R-:W-:Y:S02]  /*7610*/  FFMA2 R134, R102.F32x2.HI_LO, UR5.F32, R163.reuse.F32 ;  /* 0x0000000566867c49 */ /* 0x100fe400092000a3 */
[--C-:B------:R-:W-:Y:S02]  /*7620*/  FFMA2 R136, R104.F32x2.HI_LO, UR5.F32, R163.reuse.F32 ;  /* 0x0000000568887c49 */ /* 0x100fe400092000a3 */
[--C-:B------:R-:W-:Y:S01]  /*7630*/  FFMA2 R138, R106.F32x2.HI_LO, UR5.F32, R163.reuse.F32 ;  /* 0x000000056a8a7c49 */ /* 0x100fe200092000a3 */
[----:B------:R-:W-:Y:S01]  /*7640*/  MUFU.EX2 R2, R2 ;  /* 0x0000000200027308 */ /* 0x000fe20000000800 */
[--C-:B------:R-:W-:Y:S01]  /*7650*/  FFMA2 R140, R108.F32x2.HI_LO, UR5.F32, R163.reuse.F32 ;  /* 0x000000056c8c7c49 */ /* 0x100fe200092000a3 */
[----:B-1----:R-:W-:Y:S01]  /*7660*/  FSEL R164, R164, 1, !P1 ;  /* 0x3f800000a4a47808 */ /* 0x002fe20004800000 */
[----:B------:R-:W-:-:S02]  /*7670*/  FFMA2 R142, R110.F32x2.HI_LO, UR5.F32, R163.F32 ;  /* 0x000000056e8e7c49 */ /* 0x000fc400092000a3 */
[--C-:B------:R-:W-:Y:S02]  /*7680*/  FFMA2 R144, R112.F32x2.HI_LO, UR5.F32, R163.reuse.F32 ;  /* 0x0000000570907c49 */ /* 0x100fe400092000a3 */
[--C-:B------:R-:W-:Y:S01]  /*7690*/  FFMA2 R146, R114.F32x2.HI_LO, UR5.F32, R163.reuse.F32 ;  /* 0x0000000572927c49 */ /* 0x100fe200092000a3 */
[----:B------:R-:W1:Y:S01]  /*76a0*/  MUFU.EX2 R3, R3 ;  /* 0x0000000300037308 */ /* 0x000e620000000800 */
[--C-:B------:R-:W-:Y:S01]  /*76b0*/  FFMA2 R116, R116.F32x2.HI_LO, UR5.F32, R163.reuse.F32 ;  /* 0x0000000574747c49 */ /* 0x100fe200092000a3 */
[----:B------:R2:W-:Y:S01]  /*76c0*/  STS [R158+UR6+0xbc], R164 ;  /* 0x0000bca49e007988 */ /* 0x0005e20008000806 */
        /* <DEDUP_REMOVED lines=8> */
[----:B------:R-:W3:Y:S01]  /*7750*/  MUFU.EX2 R135, R135 ;  /* 0x0000008700877308 */ /* 0x000ee20000000800 */
        /* <DEDUP_REMOVED lines=10> */
[----:B---3--:R-:W-:Y:S01]  /*7800*/  F2FP.BF16.F32.PACK_AB R101, R135, R134 ;  /* 0x000000868765723e */ /* 0x008fe200000010ff */
[----:B------:R-:W-:-:S02]  /*7810*/  FFMA2 R92, R92.F32x2.HI_LO, UR5.F32, R163.F32 ;  /* 0x000000055c5c7c49 */ /* 0x000fc400092000a3 */
[--C-:B------:R-:W-:Y:S02]  /*7820*/  FFMA2 R94, R94.F32x2.HI_LO, UR5.F32, R163.reuse.F32 ;  /* 0x000000055e5e7c49 */ /* 0x100fe400092000a3 */
[--C-:B------:R-:W-:Y:S02]  /*7830*/  FFMA2 R96, R96.F32x2.HI_LO, UR5.F32, R163.reuse.F32 ;  /* 0x0000000560607c49 */ /* 0x100fe400092000a3 */
[----:B------:R-:W-:Y:S01]  /*7840*/  MUFU.EX2 R138, R138 ;  /* 0x0000008a008a7308 */ /* 0x000fe20000000800 */
[--C-:B------:R-:W-:Y:S02]  /*7850*/  FFMA2 R98, R98.F32x2.HI_LO, UR5.F32, R163.reuse.F32 ;  /* 0x0000000562627c49 */ /* 0x100fe400092000a3 */
[--C-:B------:R-:W-:Y:S02]  /*7860*/  FFMA2 R74, R74.F32x2.HI_LO, UR5.F32, R163.reuse.F32 ;  /* 0x000000054a4a7c49 */ /* 0x100fe400092000a3 */
[--C-:B------:R-:W-:Y:S02]  /*7870*/  FFMA2 R52, R52.F32x2.HI_LO, UR5.F32, R163.reuse.F32 ;  /* 0x0000000534347c49 */ /* 0x100fe400092000a3 */
[--C-:B------:R-:W-:Y:S01]  /*7880*/  FFMA2 R54, R54.F32x2.HI_LO, UR5.F32, R163.reuse.F32 ;  /* 0x0000000536367c49 */ /* 0x100fe200092000a3 */
[----:B------:R-:W3:Y:S01]  /*7890*/  MUFU.EX2 R139, R139 ;  /* 0x0000008b008b7308 */ /* 0x000ee20000000800 */
[----:B-1----:R-:W-:Y:S01]  /*78a0*/  F2FP.BF16.F32.PACK_AB R102, R137, R136 ;  /* 0x000000888966723e */ /* 0x002fe200000010ff */
        /* <DEDUP_REMOVED lines=21> */
[----:B------:R-:W-:-:S04]  /*7a00*/  FFMA2 R10, R10.F32x2.HI_LO, UR5.F32, R163.F32 ;  /* 0x000000050a0a7c49 */ /* 0x000fc800092000a3 */
[----:B------:R-:W-:Y:S08]  /*7a10*/  MUFU.EX2 R144, R144 ;  /* 0x0000009000907308 */ /* 0x000ff00000000800 */
[----:B------:R-:W1:Y:S01]  /*7a20*/  MUFU.EX2 R145, R145 ;  /* 0x0000009100917308 */ /* 0x000e620000000800 */
[----:B---3--:R-:W-:-:S07]  /*7a30*/  F2FP.BF16.F32.PACK_AB R105, R143, R142 ;  /* 0x0000008e8f69723e */ /* 0x008fce00000010ff */
[----:B------:R-:W-:Y:S08]  /*7a40*/  MUFU.EX2 R146, R146 ;  /* 0x0000009200927308 */ /* 0x000ff00000000800 */
[----:B------:R-:W3:Y:S01]  /*7a50*/  MUFU.EX2 R147, R147 ;  /* 0x0000009300937308 */ /* 0x000ee20000000800 */
[----:B-1----:R-:W-:-:S07]  /*7a60*/  F2FP.BF16.F32.PACK_AB R106, R145, R144 ;  /* 0x00000090916a723e */ /* 0x002fce00000010ff */
        /* <DEDUP_REMOVED lines=26> */
[----:B---3--:R-:W-:Y:S01]  /*7c10*/  F2FP.BF16.F32.PACK_AB R115, R131, R130 ;  /* 0x000000828373723e */ /* 0x008fe200000010ff */
[----:B------:R2:W-:Y:S06]  /*7c20*/  BAR.ARV R150, 0x40 ;  /* 0x000100960000751d */ /* 0x0005ec0000002000 */
[----:B------:R-:W-:Y:S01]  /*7c30*/  MUFU.EX2 R154, R154 ;  /* 0x0000009a009a7308 */ /* 0x000fe20000000800 */
[----:B------:R3:W-:Y:S01]  /*7c40*/  STTM.x16 tmem[UR4], R100 ;  /* 0x00000064000079ed */ /* 0x0007e20008240004 */
[----:B------:R-:W-:-:S06]  /*7c50*/  R2UR UR4, R151 ;  /* 0x00000000970472ca */ /* 0x000fcc00000e0000 */
[----:B------:R-:W4:Y:S01]  /*7c60*/  MUFU.EX2 R155, R155 ;  /* 0x0000009b009b7308 */ /* 0x000f220000000800 */
[----:B-1----:R-:W-:-:S07]  /*7c70*/  F2FP.BF16.F32.PACK_AB R68, R153, R152 ;  /* 0x000000989944723e */ /* 0x002fce00000010ff */
[----:B------:R-:W-:Y:S08]  /*7c80*/  MUFU.EX2 R156, R156 ;  /* 0x0000009c009c7308 */ /* 0x000ff00000000800 */
[----:B------:R-:W1:Y:S01]  /*7c90*/  MUFU.EX2 R157, R157 ;  /* 0x0000009d009d7308 */ /* 0x000e620000000800 */
[----:B----4-:R-:W-:-:S07]  /*7ca0*/  F2FP.BF16.F32.PACK_AB R69, R155, R154 ;  /* 0x0000009a9b45723e */ /* 0x010fce00000010ff */
[----:B------:R-:W-:Y:S08]  /*7cb0*/  MUFU.EX2 R84, R84 ;  /* 0x0000005400547308 */ /* 0x000ff00000000800 */
[----:B------:R-:W4:Y:S01]  /*7cc0*/  MUFU.EX2 R85, R85 ;  /* 0x0000005500557308 */ /* 0x000f220000000800 */
[----:B-1----:R-:W-:-:S07]  /*7cd0*/  F2FP.BF16.F32.PACK_AB R70, R157, R156 ;  /* 0x0000009c9d46723e */ /* 0x002fce00000010ff */
[----:B------:R-:W-:Y:S01]  /*7ce0*/  MUFU.EX2 R86, R86 ;  /* 0x0000005600567308 */ /* 0x000fe20000000800 */
[----:B---3--:R-:W-:-:S07]  /*7cf0*/  FFMA2 R102, R76.F32x2.HI_LO, UR5.F32, R163.F32 ;  /* 0x000000054c667c49 */ /* 0x008fce00092000a3 */
[----:B------:R-:W-:Y:S01]  /*7d00*/  MUFU.EX2 R100, R74 ;  /* 0x0000004a00647308 */ /* 0x000fe20000000800 */
[--C-:B------:R-:W-:Y:S01]  /*7d10*/  FFMA2 R104, R78.F32x2.HI_LO, UR5.F32, R163.reuse.F32 ;  /* 0x000000054e687c49 */ /* 0x100fe200092000a3 */
[----:B----4-:R-:W-:Y:S01]  /*7d20*/  F2FP.BF16.F32.PACK_AB R76, R85, R84 ;  /* 0x00000054554c723e */ /* 0x010fe200000010ff */
[--C-:B------:R-:W-:Y:S02]  /*7d30*/  FFMA2 R106, R80.F32x2.HI_LO, UR5.F32, R163.reuse.F32 ;  /* 0x00000005506a7c49 */ /* 0x100fe400092000a3 */
[--C-:B------:R-:W-:Y:S02]  /*7d40*/  FFMA2 R108, R82.F32x2.HI_LO, UR5.F32, R163.reuse.F32 ;  /* 0x00000005526c7c49 */ /* 0x100fe400092000a3 */
[--C-:B------:R-:W-:Y:S01]  /*7d50*/  FFMA2 R110, R36.F32x2.HI_LO, UR5.F32, R163.reuse.F32 ;  /* 0x00000005246e7c49 */ /* 0x100fe200092000a3 */
[----:B------:R-:W1:Y:S01]  /*7d60*/  MUFU.EX2 R101, R75 ;  /* 0x0000004b00657308 */ /* 0x000e620000000800 */
[--C-:B------:R-:W-:Y:S02]  /*7d70*/  FFMA2 R112, R38.F32x2.HI_LO, UR5.F32, R163.reuse.F32 ;  /* 0x0000000526707c49 */ /* 0x100fe400092000a3 */
[----:B------:R-:W-:-:S05]  /*7d80*/  FFMA2 R114, R40.F32x2.HI_LO, UR5.F32, R163.F32 ;  /* 0x0000000528727c49 */ /* 0x000fca00092000a3 */
        /* <DEDUP_REMOVED lines=12> */
[----:B------:R-:W3:Y:S08]  /*7e50*/  MUFU.EX2 R87, R87 ;  /* 0x0000005700577308 */ /* 0x000ef00000000800 */
[----:B------:R-:W-:Y:S01]  /*7e60*/  MUFU.EX2 R88, R88 ;  /* 0x0000005800587308 */ /* 0x000fe20000000800 */
[----:B-1----:R-:W-:-:S07]  /*7e70*/  F2FP.BF16.F32.PACK_AB R75, R109, R108 ;  /* 0x0000006c6d4b723e */ /* 0x002fce00000010ff */
        /* <DEDUP_REMOVED lines=19> */
[----:B---3--:R-:W-:-:S04]  /*7fb0*/  F2FP.BF16.F32.PACK_AB R83, R99, R98 ;  /* 0x000000626353723e */ /* 0x008fc800000010ff */
[----:B------:R3:W-:Y:S01]  /*7fc0*/  STTM.x16 tmem[UR4], R68 ;  /* 0x00000044000079ed */ /* 0x0007e20008240004 */
[----:B------:R-:W-:Y:S02]  /*7fd0*/  R2UR UR4, R149 ;  /* 0x00000000950472ca */ /* 0x000fe400000e0000 */
[----:B------:R-:W-:Y:S08]  /*7fe0*/  MUFU.EX2 R112, R112 ;  /* 0x0000007000707308 */ /* 0x000ff00000000800 */
        /* <DEDUP_REMOVED lines=9> */
[--C-:B---3--:R-:W-:Y:S02]  /*8080*/  FFMA2 R70, R44.F32x2.HI_LO, UR5.F32, R163.reuse.F32 ;  /* 0x000000052c467c49 */ /* 0x108fe400092000a3 */
[--C-:B------:R-:W-:Y:S02]  /*8090*/  FFMA2 R72, R46.F32x2.HI_LO, UR5.F32, R163.reuse.F32 ;  /* 0x000000052e487c49 */ /* 0x100fe400092000a3 */
[--C-:B------:R-:W-:Y:S02]  /*80a0*/  FFMA2 R74, R48.F32x2.HI_LO, UR5.F32, R163.reuse.F32 ;  /* 0x00000005304a7c49 */ /* 0x100fe400092000a3 */
[--C-:B------:R-:W-:Y:S01]  /*80b0*/  FFMA2 R76, R50.F32x2.HI_LO, UR5.F32, R163.reuse.F32 ;  /* 0x00000005324c7c49 */ /* 0x100fe200092000a3 */
[----:B------:R-:W-:Y:S01]  /*80c0*/  MUFU.EX2 R68, R42 ;  /* 0x0000002a00447308 */ /* 0x000fe20000000800 */
[----:B----4-:R-:W-:Y:S01]  /*80d0*/  F2FP.BF16.F32.PACK_AB R44, R53, R52 ;  /* 0x00000034352c723e */ /* 0x010fe200000010ff */
[----:B------:R-:W-:-:S02]  /*80e0*/  FFMA2 R78, R4.F32x2.HI_LO, UR5.F32, R163.F32 ;  /* 0x00000005044e7c49 */ /* 0x000fc400092000a3 */
[--C-:B------:R-:W-:Y:S02]  /*80f0*/  FFMA2 R80, R6.F32x2.HI_LO, UR5.F32, R163.reuse.F32 ;  /* 0x0000000506507c49 */ /* 0x100fe400092000a3 */
[----:B------:R-:W-:Y:S02]  /*8100*/  FFMA2 R82, R8.F32x2.HI_LO, UR5.F32, R163.F32 ;  /* 0x0000000508527c49 */ /* 0x000fe400092000a3 */
[----:B------:R-:W1:Y:S08]  /*8110*/  MUFU.EX2 R69, R43 ;  /* 0x0000002b00457308 */ /* 0x000e700000000800 */
        /* <DEDUP_REMOVED lines=36> */
[----:B------:R-:W-:Y:S01]  /*8360*/  R2UR UR4, R166 ;  /* 0x00000000a60472ca */ /* 0x000fe200000e0000 */
[----:B------:R-:W4:Y:S01]  /*8370*/  FENCE.VIEW.ASYNC.T ;  /* 0x00000000000073c6 */ /* 0x000f220000000200 */
[----:B------:R-:W-:Y:S08]  /*8380*/  MUFU.EX2 R80, R80 ;  /* 0x0000005000507308 */ /* 0x000ff00000000800 */
[----:B------:R-:W5:Y:S01]  /*8390*/  MUFU.EX2 R81, R81 ;  /* 0x0000005100517308 */ /* 0x000f620000000800 */
[----:B-1----:R-:W-:-:S07]  /*83a0*/  F2FP.BF16.F32.PACK_AB R4, R79, R78 ;  /* 0x0000004e4f04723e */ /* 0x002fce00000010ff */
[----:B------:R-:W-:Y:S08]  /*83b0*/  MUFU.EX2 R82, R82 ;  /* 0x0000005200527308 */ /* 0x000ff00000000800 */
[----:B------:R-:W1:Y:S01]  /*83c0*/  MUFU.EX2 R83, R83 ;  /* 0x0000005300537308 */ /* 0x000e620000000800 */
[----:B-----5:R-:W-:-:S07]  /*83d0*/  F2FP.BF16.F32.PACK_AB R5, R81, R80 ;  /* 0x000000505105723e */ /* 0x020fce00000010ff */
[----:B------:R-:W-:Y:S08]  /*83e0*/  MUFU.EX2 R20, R20 ;  /* 0x0000001400147308 */ /* 0x000ff00000000800 */
[----:B------:R-:W5:Y:S01]  /*83f0*/  MUFU.EX2 R21, R21 ;  /* 0x0000001500157308 */ /* 0x000f620000000800 */
[----:B-1----:R-:W-:-:S07]  /*8400*/  F2FP.BF16.F32.PACK_AB R6, R83, R82 ;  /* 0x000000525306723e */ /* 0x002fce00000010ff */
[----:B------:R-:W-:Y:S01]  /*8410*/  MUFU.EX2 R22, R22 ;  /* 0x0000001600167308 */ /* 0x000fe20000000800 */
[--C-:B---3--:R-:W-:Y:S02]  /*8420*/  FFMA2 R38, R12.F32x2.HI_LO, UR5.F32, R163.reuse.F32 ;  /* 0x000000050c267c49 */ /* 0x108fe400092000a3 */
[----:B------:R-:W-:Y:S02]  /*8430*/  IMAD.MOV.U32 R46, RZ, RZ, 0x1 ;  /* 0x00000001ff2e7424 */ /* 0x000fe400078e00ff */
[--C-:B------:R-:W-:Y:S02]  /*8440*/  FFMA2 R40, R14.F32x2.HI_LO, UR5.F32, R163.reuse.F32 ;  /* 0x000000050e287c49 */ /* 0x100fe400092000a3 */
[----:B------:R-:W-:Y:S02]  /*8450*/  IMAD.U32 R47, R160, -0x80000000, RZ ;  /* 0x80000000a02f7824 */ /* 0x000fe400078e00ff */
[--C-:B------:R-:W-:Y:S01]  /*8460*/  FFMA2 R42, R16.F32x2.HI_LO, UR5.F32, R163.reuse.F32 ;  /* 0x00000005102a7c49 */ /* 0x100fe200092000a3 */
[----:B----4-:R2:W-:Y:S01]  /*8470*/  SYNCS.ARRIVE.TRANS64.ART0 RZ, [UR6+0x48], R46 ;  /* 0x0000482effff79a7 */ /* 0x0105e20008500006 */
[----:B------:R-:W-:Y:S01]  /*8480*/  FFMA2 R44, R18.F32x2.HI_LO, UR5.F32, R163.F32 ;  /* 0x00000005122c7c49 */ /* 0x000fe200092000a3 */
[----:B------:R-:W-:Y:S01]  /*8490*/  MUFU.EX2 R36, R10 ;  /* 0x0000000a00247308 */ /* 0x000fe20000000800 */
[----:B-----5:R-:W-:-:S07]  /*84a0*/  F2FP.BF16.F32.PACK_AB R12, R21, R20 ;  /* 0x00000014150c723e */ /* 0x020fce00000010ff */
        /* <DEDUP_REMOVED lines=32> */
[----:B-1----:R-:W-:Y:S02]  /*86b0*/  F2FP.BF16.F32.PACK_AB R18, R33, R32 ;  /* 0x000000202112723e */ /* 0x002fe400000010ff */
[----:B---3--:R-:W-:-:S04]  /*86c0*/  F2FP.BF16.F32.PACK_AB R19, R35, R34 ;  /* 0x000000222313723e */ /* 0x008fc800000010ff */
[----:B------:R2:W-:Y:S01]  /*86d0*/  STTM.x16 tmem[UR4], R4 ;  /* 0x00000004000079ed */ /* 0x0005e20008240004 */
[----:B------:R-:W1:Y:S02]  /*86e0*/  FENCE.VIEW.ASYNC.T ;  /* 0x00000000000073c6 */ /* 0x000e640000000200 */
[----:B-1----:R-:W-:Y:S01]  /*86f0*/  NOP ;  /* 0x0000000000007918 */ /* 0x002fe20000000000 */
[----:B------:R2:W-:Y:S01]  /*8700*/  @P0 SYNCS.ARRIVE.TRANS64.ART0 RZ, [UR6+0x50], R46 ;  /* 0x0000502effff09a7 */ /* 0x0005e20008500006 */
[----:B------:R-:W1:Y:S02]  /*8710*/  SYNCS.PHASECHK.TRANS64.TRYWAIT P0, [UR6+0x78], R47 ;  /* 0x0000782fff0075a7 */ /* 0x000e640008001106 */
[----:B-12---:R-:W-:Y:S05]  /*8720*/  @!P0 BRA `(.L_x_46) ;  /* 0x0000002c00948947 */ /* 0x006fea0003800000 */
.L_x_107:
[----:B------:R-:W-:Y:S01]  /*8730*/  MOV R165, UR9 ;  /* 0x0000000900a57c02 */ /* 0x000fe20008000f00 */
[----:B------:R-:W-:Y:S01]  /*8740*/  FMUL R164, R164, R161 ;  /* 0x000000a1a4a47220 */ /* 0x000fe20000400000 */
[----:B------:R-:W-:Y:S01]  /*8750*/  FADD2 R134, R134.F32x2.HI_LO, R142.F32x2.HI_LO ;  /* 0x0000008e8686724b */ /* 0x000fe20000000000 */
[----:B------:R-:W-:Y:S01]  /*8760*/  UIADD3 UR8, UPT, UPT, UR8, 0x1, URZ ;  /* 0x0000000108087890 */ /* 0x000fe2000fffe0ff */
[----:B------:R-:W-:Y:S01]  /*8770*/  FADD2 R136, R136.F32x2.HI_LO, R144.F32x2.HI_LO ;  /* 0x000000908888724b */ /* 0x000fe20000000000 */
[----:B------:R-:W-:Y:S01]  /*8780*/  LOP3.LUT R160, R160, 0x1, RZ, 0x3c, !PT ;  /* 0x00000001a0a07812 */ /* 0x000fe200078e3cff */
[----:B------:R-:W-:Y:S01]  /*8790*/  FADD2 R164, R164.F32x2.HI_LO, R2.F32x2.HI_LO ;  /* 0x00000002a4a4724b */ /* 0x000fe20000000000 */
[----:B------:R-:W-:Y:S01]  /*87a0*/  UISETP.NE.AND UP0, UPT, UR8, URZ, UPT ;  /* 0x000000ff0800728c */ /* 0x000fe2000bf05270 */
[----:B------:R-:W-:Y:S01]  /*87b0*/  FADD2 R138, R138.F32x2.HI_LO, R146.F32x2.HI_LO ;  /* 0x000000928a8a724b */ /* 0x000fe20000000000 */
[----:B------:R-:W-:Y:S01]  /*87c0*/  LOP3.LUT R159, R159, 0x1, RZ, 0x3c, !PT ;  /* 0x000000019f9f7812 */ /* 0x000fe200078e3cff */
[----:B------:R-:W-:Y:S01]  /*87d0*/  FADD2 R164, R164.F32x2.HI_LO, R140.F32x2.HI_LO ;  /* 0x0000008ca4a4724b */ /* 0x000fe20000000000 */
[----:B------:R-:W-:Y:S01]  /*87e0*/  MOV R162, R167 ;  /* 0x000000a700a27202 */ /* 0x000fe20000000f00 */
[----:B------:R-:W-:-:S02]  /*87f0*/  FADD2 R134, R134.F32x2.HI_LO, R118.F32x2.HI_LO ;  /* 0x000000768686724b */ /* 0x000fc40000000000 */
[----:B------:R-:W-:Y:S02]  /*8800*/  FADD2 R136, R136.F32x2.HI_LO, R120.F32x2.HI_LO ;  /* 0x000000788888724b */ /* 0x000fe40000000000 */
[----:B------:R-:W-:Y:S02]  /*8810*/  FADD2 R138, R138.F32x2.HI_LO, R122.F32x2.HI_LO ;  /* 0x0000007a8a8a724b */ /* 0x000fe40000000000 */
[----:B------:R-:W-:Y:S02]  /*8820*/  FADD2 R164, R164.F32x2.HI_LO, R116.F32x2.HI_LO ;  /* 0x00000074a4a4724b */ /* 0x000fe40000000000 */
[----:B------:R-:W-:Y:S02]  /*8830*/  FADD2 R134, R134.F32x2.HI_LO, R126.F32x2.HI_LO ;  /* 0x0000007e8686724b */ /* 0x000fe40000000000 */
[----:B------:R-:W-:Y:S02]  /*8840*/  FADD2 R136, R136.F32x2.HI_LO, R128.F32x2.HI_LO ;  /* 0x000000808888724b */ /* 0x000fe40000000000 */
        /* <DEDUP_REMOVED lines=51> */
[----:B------:R-:W-:-:S04]  /*8b80*/  FADD2 R134, R164.F32x2.HI_LO, R134.F32x2.HI_LO ;  /* 0x00000086a486724b */ /* 0x000fc80000000000 */
[----:B------:R-:W-:-:S04]  /*8b90*/  FADD2 R134, R134.F32x2.HI_LO, R136.F32x2.HI_LO ;  /* 0x000000888686724b */ /* 0x000fc80000000000 */
[----:B------:R-:W-:Y:S01]  /*8ba0*/  FADD R161, R134, R135 ;  /* 0x0000008786a17221 */ /* 0x000fe20000000000 */
[----:B------:R-:W-:Y:S06]  /*8bb0*/  BRA.U UP0, `(.L_x_47) ;  /* 0xffffffe500307547 */ /* 0x000fec000b83ffff */
.L_x_44:
[----:B------:R-:W2:Y:S01]  /*8bc0*/  S2R R2, SR_TID.X ;  /* 0x0000000000027919 */ /* 0x000ea20000002100 */
[----:B------:R-:W3:Y:S01]  /*8bd0*/  S2UR UR4, SR_CgaCtaId ;  /* 0x00000000000479c3 */ /* 0x000ee20000008800 */
[----:B------:R-:W-:Y:S01]  /*8be0*/  UMOV UR5, 0x400 ;  /* 0x0000040000057882 */ /* 0x000fe20000000000 */
[----:B------:R-:W-:Y:S01]  /*8bf0*/  SHF.L.U32 R160, R160, 0x1f, RZ ;  /* 0x0000001fa0a07819 */ /* 0x000fe200000006ff */
[----:B---3--:R-:W-:Y:S01]  /*8c00*/  ULEA UR4, UR4, UR5, 0x18 ;  /* 0x0000000504047291 */ /* 0x008fe2000f8ec0ff */
[----:B--2---:R-:W-:-:S05]  /*8c10*/  IMAD.SHL.U32 R2, R2, 0x4, RZ ;  /* 0x0000000402027824 */ /* 0x004fca00078e00ff */
[----:B------:R-:W-:-:S05]  /*8c20*/  LOP3.LUT R2, R2, 0x1fc, RZ, 0xc0, !PT ;  /* 0x000001fc02027812 */ /* 0x000fca00078ec0ff */
[----:B------:R2:W-:Y:S04]  /*8c30*/  STS [R2+UR4+0xbc], R161 ;  /* 0x0000bca102007988 */ /* 0x0005e80008000804 */
[----:B------:R2:W-:Y:S01]  /*8c40*/  STS [R2+UR4+0x2bc], R167 ;  /* 0x0002bca702007988 */ /* 0x0005e20008000804 */
[----:B------:R2:W-:Y:S06]  /*8c50*/  BAR.ARV R150, 0x40 ;  /* 0x000100960000751d */ /* 0x0005ec0000002000 */
[----:B------:R-:W3:Y:S02]  /*8c60*/  SYNCS.PHASECHK.TRANS64.TRYWAIT P0, [UR4+0x78], R160 ;  /* 0x000078a0ff0075a7 */ /* 0x000ee40008001104 */
[----:B--23--:R-:W-:Y:S05]  /*8c70*/  @!P0 BRA `(.L_x_48) ;  /* 0x00000028005c8947 */ /* 0x00cfea0003800000 */
.L_x_109:
[----:B------:R-:W-:Y:S06]  /*8c80*/  BAR.ARV 0x2, 0x120 ;  /* 0x0084800000007b1d */ /* 0x000fec0000002000 */
.L_x_3:
[----:B-12---:R-:W-:-:S04]  /*8c90*/  LOP3.LUT R2, R0, 0xfffffffc, RZ, 0xc0, !PT ;  /* 0xfffffffc00027812 */ /* 0x006fc800078ec0ff */
[----:B------:R-:W-:-:S13]  /*8ca0*/  ISETP.NE.AND P0, PT, R2, 0x8, PT ;  /* 0x000000080200780c */ /* 0x000fda0003f05270 */
[----:B---3--:R-:W-:Y:S05]  /*8cb0*/  @P0 EXIT ;  /* 0x000000000000094d */ /* 0x008fea0003800000 */
[----:B------:R-:W-:-:S08]  /*8cc0*/  NOP ;  /* 0x0000000000007918 */ /* 0x000fd00000000000 */
[----:B------:R-:W1:-:S00]  /*8cd0*/  USETMAXREG.DEALLOC.CTAPOOL 0x50 ;  /* 0x00000050000079c8 */ /* 0x000e4000080e0500 */
[----:B-1----:R-:W1:Y:S01]  /*8ce0*/  S2R R3, SR_CgaCtaId ;  /* 0x0000000000037919 */ /* 0x002e620000008800 */
[----:B------:R-:W-:Y:S01]  /*8cf0*/  MOV R2, 0x400 ;  /* 0x0000040000027802 */ /* 0x000fe20000000f00 */
[----:B------:R-:W2:Y:S01]  /*8d00*/  LDCU UR7, c[0x0][0x38c] ;  /* 0x00007180ff0777ac */ /* 0x000ea20008000800 */
[----:B------:R-:W-:Y:S01]  /*8d10*/  LOP3.LUT R41, R0, 0x3, RZ, 0xc0, !PT ;  /* 0x0000000300297812 */ /* 0x000fe200078ec0ff */
[----:B------:R-:W3:Y:S02]  /*8d20*/  S2R R39, SR_TID.X ;  /* 0x0000000000277919 */ /* 0x000ee40000002100 */
[----:B------:R-:W4:Y:S02]  /*8d30*/  S2UR UR15, SR_CTAID.Y ;  /* 0x00000000000f79c3 */ /* 0x000f240000002600 */
[----:B------:R-:W-:Y:S01]  /*8d40*/  VIADD R41, R41, 0x3 ;  /* 0x0000000329297836 */ /* 0x000fe20000000000 */
[----:B------:R-:W5:Y:S05]  /*8d50*/  S2R R4, SR_CTAID.X ;  /* 0x0000000000047919 */ /* 0x000f6a0000002500 */
[----:B------:R-:W4:Y:S01]  /*8d60*/  S2UR UR14, SR_CTAID.Z ;  /* 0x00000000000e79c3 */ /* 0x000f220000002700 */
[----:B--2---:R-:W-:-:S02]  /*8d70*/  UIADD3 UR5, UPT, UPT, UR7, -0x1, URZ ;  /* 0xffffffff07057890 */ /* 0x004fc4000fffe0ff */
[----:B------:R-:W-:Y:S02]  /*8d80*/  UIADD3 UR4, UPT, UPT, -UR7, URZ, URZ ;  /* 0x000000ff07047290 */ /* 0x000fe4000fffe1ff */
[----:B------:R-:W-:Y:S02]  /*8d90*/  USHF.R.S32.HI UR6, URZ, 0x1f, UR5 ;  /* 0x0000001fff067899 */ /* 0x000fe40008011405 */
[----:B------:R-:W-:Y:S02]  /*8da0*/  USHF.R.S32.HI UR4, URZ, 0x1f, UR4 ;  /* 0x0000001fff047899 */ /* 0x000fe40008011404 */
[----:B------:R-:W-:Y:S02]  /*8db0*/  UISETP.GT.AND UP0, UPT, UR7, URZ, UPT ;  /* 0x000000ff0700728c */ /* 0x000fe4000bf04270 */
[----:B------:R-:W-:Y:S01]  /*8dc0*/  ULEA.HI UR6, UR6, UR5, URZ, 0x7 ;  /* 0x0000000506067291 */ /* 0x000fe2000f8f38ff */
[----:B-1----:R-:W-:Y:S01]  /*8dd0*/  LEA R3, R3, R2, 0x18 ;  /* 0x0000000203037211 */ /* 0x002fe200078ec0ff */
[----:B------:R-:W-:Y:S01]  /*8de0*/  IMAD.MOV.U32 R2, RZ, RZ, 0x1 ;  /* 0x00000001ff027424 */ /* 0x000fe200078e00ff */
[----:B------:R-:W-:Y:S01]  /*8df0*/  BAR.SYNC.DEFER_BLOCKING 0x2, 0x120 ;  /* 0x0084800000007b1d */ /* 0x000fe20000010000 */
[----:B------:R-:W-:Y:S01]  /*8e00*/  ULEA.HI UR5, UR4, -UR7, URZ, 0x7 ;  /* 0x8000000704057291 */ /* 0x000fe2000f8f38ff */
[C---:B---3--:R-:W-:Y:S01]  /*8e10*/  IMAD.SHL.U32 R38, R39.reuse, 0x80, RZ ;  /* 0x0000008027267824 */ /* 0x048fe200078e00ff */
[----:B------:R-:W-:Y:S01]  /*8e20*/  USHF.R.S32.HI UR4, URZ, 0x7, UR6 ;  /* 0x00000007ff047899 */ /* 0x000fe20008011406 */
[----:B------:R-:W-:Y:S01]  /*8e30*/  LOP3.LUT R36, R39, 0x7f, RZ, 0xc0, !PT ;  /* 0x0000007f27247812 */ /* 0x000fe200078ec0ff */
[----:B------:R-:W-:-:S02]  /*8e40*/  USHF.R.S32.HI UR5, URZ, 0x7, UR5 ;  /* 0x00000007ff057899 */ /* 0x000fc40008011405 */
[----:B------:R-:W-:Y:S01]  /*8e50*/  LOP3.LUT R38, R38, 0xf80, RZ, 0xc0, !PT ;  /* 0x00000f8026267812 */ /* 0x000fe200078ec0ff */
[----:B-----5:R-:W-:Y:S01]  /*8e60*/  IMAD.SHL.U32 R0, R4, 0x80, RZ ;  /* 0x0000008004007824 */ /* 0x020fe200078e00ff */
[----:B------:R-:W-:Y:S01]  /*8e70*/  @!UP0 ULOP3.LUT UR4, URZ, UR5, URZ, 0x33, !UPT ;  /* 0x00000005ff048292 */ /* 0x000fe2000f8e33ff */
[----:B------:R-:W-:-:S03]  /*8e80*/  SHF.R.U32.HI R37, RZ, 0x5, R36 ;  /* 0x00000005ff257819 */ /* 0x000fc60000011624 */
[----:B------:R-:W-:Y:S02]  /*8e90*/  UISETP.GE.AND UP0, UPT, UR4, 0x1, UPT ;  /* 0x000000010400788c */ /* 0x000fe4000bf06270 */
[C---:B------:R-:W-:Y:S02]  /*8ea0*/  IMAD R38, R37.reuse, 0x1000, R38 ;  /* 0x0000100025267824 */ /* 0x040fe400078e0226 */
[----:B------:R-:W-:-:S03]  /*8eb0*/  IMAD.SHL.U32 R37, R37, 0x200000, RZ ;  /* 0x0020000025257824 */ /* 0x000fc600078e00ff */
[----:B------:R-:W-:Y:S01]  /*8ec0*/  IADD3 R38, PT, PT, R3, 0x800, R38 ;  /* 0x0000080003267810 */ /* 0x000fe20007ffe026 */
[----:B------:R1:W-:Y:S01]  /*8ed0*/  SYNCS.ARRIVE.TRANS64.ART0 RZ, [R3+URZ+0x48], R2 ;  /* 0x0000480203ff79a7 */ /* 0x0003e200085000ff */
[----:B------:R1:W-:Y:S06]  /*8ee0*/  BAR.SYNC.DEFER_BLOCKING R41, 0x40 ;  /* 0x000100290000751d */ /* 0x0003ec0000010000 */
[----:B------:R1:W-:Y:S01]  /*8ef0*/  SYNCS.ARRIVE.TRANS64.ART0 RZ, [R3+URZ+0x78], R2 ;  /* 0x0000780203ff79a7 */ /* 0x0003e200085000ff */
[----:B----4-:R-:W-:Y:S05]  /*8f00*/  BRA.U !UP0, `(.L_x_49) ;  /* 0x0000000908207547 */ /* 0x010fea000b800000 */
[----:B------:R-:W-:Y:S01]  /*8f10*/  LEA R40, R36, R3, 0x2 ;  /* 0x0000000324287211 */ /* 0x000fe200078e10ff */
[----:B------:R-:W-:-:S12]  /*8f20*/  UIADD3 UR6, UPT, UPT, -UR4, URZ, URZ ;  /* 0x000000ff04067290 */ /* 0x000fd8000fffe1ff */
.L_x_51:
[----:B--2---:R2:W-:Y:S06]  /*8f30*/  BAR.SYNC.DEFER_BLOCKING R41, 0x40 ;  /* 0x000100290000751d */ /* 0x0045ec0000010000 */
[----:B---3--:R-:W3:Y:S02]  /*8f40*/  LDS R42, [R40+0xbc] ;  /* 0x0000bc00282a7984 */ /* 0x008ee40000000800 */
[----:B---3--:R-:W-:-:S13]  /*8f50*/  FSETP.GEU.AND P0, PT, R42, 1, PT ;  /* 0x3f8000002a00780b */ /* 0x008fda0003f0e000 */
[----:B------:R-:W-:-:S04]  /*8f60*/  VOTE.ANY R4, PT, !P0 ;  /* 0x0000000000047806 */ /* 0x000fc800040e0100 */
[----:B------:R-:W-:-:S13]  /*8f70*/  ISETP.NE.AND P0, PT, R4, RZ, PT ;  /* 0x000000ff0400720c */ /* 0x000fda0003f05270 */
[----:B--2---:R-:W-:Y:S05]  /*8f80*/  @!P0 BRA `(.L_x_50) ;  /* 0x0000000400ec8947 */ /* 0x004fea0003800000 */
[C---:B------:R-:W-:Y:S02]  /*8f90*/  R2UR UR4, R37.reuse ;  /* 0x00000000250472ca */ /* 0x040fe400000e0000 */
[----:B------:R-:W-:-:S11]  /*8fa0*/  R2UR UR5, R37 ;  /* 0x00000000250572ca */ /* 0x000fd600000e0000 */
[----:B------:R-:W2:Y:S02]  /*8fb0*/  LDTM.x16 R20, tmem[UR4+0x100] ;  /* 0x00010004001479ee */ /* 0x000ea40008240000 */
[-C--:B--2---:R-:W-:Y:S02]  /*8fc0*/  FMUL2 R20, R20.F32x2.HI_LO, R42.reuse.F32 ;  /* 0x0000002a1414724a */ /* 0x084fe40001000000 */
[-C--:B------:R-:W-:Y:S02]  /*8fd0*/  FMUL2 R22, R22.F32x2.HI_LO, R42.reuse.F32 ;  /* 0x0000002a1616724a */ /* 0x080fe40001000000 */
[-C--:B------:R-:W-:Y:S02]  /*8fe0*/  FMUL2 R24, R24.F32x2.HI_LO, R42.reuse.F32 ;  /* 0x0000002a1818724a */ /* 0x080fe40001000000 */
[-C--:B------:R-:W-:Y:S02]  /*8ff0*/  FMUL2 R26, R26.F32x2.HI_LO, R42.reuse.F32 ;  /* 0x0000002a1a1a724a */ /* 0x080fe40001000000 */
[----:B------:R-:W-:-:S02]  /*9000*/  FMUL2 R28, R28.F32x2.HI_LO, R42.F32 ;  /* 0x0000002a1c1c724a */ /* 0x000fc40001000000 */
[-C--:B------:R-:W-:Y:S02]  /*9010*/  FMUL2 R30, R30.F32x2.HI_LO, R42.reuse.F32 ;  /* 0x0000002a1e1e724a */ /* 0x080fe40001000000 */
[-C--:B------:R-:W-:Y:S02]  /*9020*/  FMUL2 R32, R32.F32x2.HI_LO, R42.reuse.F32 ;  /* 0x0000002a2020724a */ /* 0x080fe40001000000 */
[----:B------:R-:W-:-:S04]  /*9030*/  FMUL2 R34, R34.F32x2.HI_LO, R42.F32 ;  /* 0x0000002a2222724a */ /* 0x000fc80001000000 */
[----:B------:R-:W-:Y:S01]  /*9040*/  STTM.x16 tmem[UR5+0x100], R20 ;  /* 0x00010014000079ed */ /* 0x000fe20008240005 */
        /* <DEDUP_REMOVED lines=109> */
[----:B------:R2:W-:Y:S01]  /*9720*/  STTM.x16 tmem[UR4+0x1b0], R4 ;  /* 0x0001b004000079ed */ /* 0x0005e20008240004 */
[----:B------:R-:W3:Y:S02]  /*9730*/  FENCE.VIEW.ASYNC.T ;  /* 0x00000000000073c6 */ /* 0x000ee40000000200 */
.L_x_50:
[----:B---3--:R3:W-:Y:S01]  /*9740*/  SYNCS.ARRIVE.TRANS64.ART0 RZ, [R3+URZ+0x48], R2 ;  /* 0x0000480203ff79a7 */ /* 0x0087e200085000ff */
[----:B------:R-:W-:-:S04]  /*9750*/  UIADD3 UR6, UPT, UPT, UR6, 0x1, URZ ;  /* 0x0000000106067890 */ /* 0x000fc8000fffe0ff */
[----:B------:R-:W-:Y:S01]  /*9760*/  UISETP.NE.AND UP0, UPT, UR6, URZ, UPT ;  /* 0x000000ff0600728c */ /* 0x000fe2000bf05270 */
[----:B------:R3:W-:Y:S08]  /*9770*/  SYNCS.ARRIVE.TRANS64.ART0 RZ, [R3+URZ+0x78], R2 ;  /* 0x0000780203ff79a7 */ /* 0x0007f000085000ff */
[----:B------:R-:W-:Y:S05]  /*9780*/  BRA.U UP0, `(.L_x_51) ;  /* 0xfffffff500e87547 */ /* 0x000fea000b83ffff */
.L_x_49:
[----:B------:R4:W-:Y:S01]  /*9790*/  BAR.SYNC.DEFER_BLOCKING R41, 0x40 ;  /* 0x000100290000751d */ /* 0x0009e20000010000 */
[----:B--2---:R-:W-:Y:S01]  /*97a0*/  LEA R5, R36, R3, 0x2 ;  /* 0x0000000324057211 */ /* 0x004fe200078e10ff */
[----:B------:R-:W-:-:S04]  /*97b0*/  HFMA2 R4, -RZ, RZ, -0.0 , 0 ;  /* 0x80000000ff047431 */ /* 0x000fc800000001ff */
[----:B------:R4:W2:Y:S04]  /*97c0*/  LDS R57, [R5+0xbc] ;  /* 0x0000bc0005397984 */ /* 0x0008a80000000800 */
[----:B------:R4:W5:Y:S01]  /*97d0*/  LDS R56, [R5+0x2bc] ;  /* 0x0002bc0005387984 */ /* 0x0009620000000800 */
[----:B------:R4:W-:Y:S01]  /*97e0*/  SYNCS.ARRIVE.TRANS64.ART0 RZ, [R3+URZ+0x78], R2 ;  /* 0x0000780203ff79a7 */ /* 0x0009e200085000ff */
[----:B------:R-:W1:Y:S02]  /*97f0*/  SYNCS.PHASECHK.TRANS64.TRYWAIT P0, [R3+URZ+0x60], RZ ;  /* 0x000060ff030075a7 */ /* 0x000e6400080011ff */
[----:B-12-45:R-:W-:Y:S05]  /*9800*/  @!P0 BRA `(.L_x_52) ;  /* 0x0000001c00948947 */ /* 0x036fea0003800000 */
.L_x_110:
[----:B------:R-:W2:Y:S01]  /*9810*/  SYNCS.PHASECHK.TRANS64.TRYWAIT P2, [R3+URZ+0x88], R4 ;  /* 0x00008804030075a7 */ /* 0x000ea200080411ff */
[----:B------:R-:W-:Y:S02]  /*9820*/  IMAD.MOV.U32 R62, RZ, RZ, 0x20 ;  /* 0x00000020ff3e7424 */ /* 0x000fe400078e00ff */
[----:B------:R-:W-:Y:S01]  /*9830*/  IMAD.MOV.U32 R63, RZ, RZ, 0x10 ;  /* 0x00000010ff3f7424 */ /* 0x000fe200078e00ff */
[----:B--2---:R-:W-:-:S05]  /*9840*/  R2P PR, R39, 0x3 ;  /* 0x0000000327007804 */ /* 0x004fca0000000000 */
[----:B------:R-:W-:Y:S02]  /*9850*/  SEL R62, R62, 0xffffffe0, !P1 ;  /* 0xffffffe03e3e7807 */ /* 0x000fe40004800000 */
[----:B------:R-:W-:Y:S01]  /*9860*/  SEL R63, R63, 0xfffffff0, !P0 ;  /* 0xfffffff03f3f7807 */ /* 0x000fe20004000000 */
[----:B------:R-:W-:Y:S06]  /*9870*/  @!P2 BRA `(.L_x_53) ;  /* 0x0000001c008ca947 */ /* 0x000fec0003800000 */
.L_x_112:
[----:B------:R-:W-:Y:S01]  /*9880*/  R2UR UR4, R37 ;  /* 0x00000000250472ca */ /* 0x000fe200000e0000 */
[----:B------:R-:W-:Y:S01]  /*9890*/  BSSY.RECONVERGENT B0, `(.L_x_54) ;  /* 0x0000116000007945 */ /* 0x000fe20003800200 */
[----:B------:R-:W-:Y:S02]  /*98a0*/  FSETP.NE.AND P1, PT, R57, RZ, PT ;  /* 0x000000ff3900720b */ /* 0x000fe40003f25000 */
[----:B------:R-:W-:Y:S02]  /*98b0*/  R2UR UR13, R37 ;  /* 0x00000000250d72ca */ /* 0x000fe400000e0000 */
[----:B------:R-:W-:Y:S02]  /*98c0*/  FSEL R58, R57, 1, P1 ;  /* 0x3f800000393a7808 */ /* 0x000fe40000800000 */
[C---:B------:R-:W-:Y:S02]  /*98d0*/  R2UR UR12, R37.reuse ;  /* 0x00000000250c72ca */ /* 0x040fe400000e0000 */
[----:B------:R-:W-:-:S02]  /*98e0*/  R2UR UR11, R37 ;  /* 0x00000000250b72ca */ /* 0x000fc400000e0000 */
[----:B------:R-:W4:Y:S01]  /*98f0*/  MUFU.RCP R58, R58 ;  /* 0x0000003a003a7308 */ /* 0x000f220000001000 */
[----:B--2---:R-:W4:Y:S01]  /*9900*/  LDTM.x16 R4, tmem[UR4+0x100] ;  /* 0x00010004000479ee */ /* 0x004f220008240000 */
[----:B------:R-:W2:Y:S01]  /*9910*/  LDTM.x16 R20, tmem[UR4+0x110] ;  /* 0x00011004001479ee */ /* 0x000ea20008240000 */
[----:B------:R-:W-:Y:S02]  /*9920*/  LOP3.LUT P0, RZ, R39, 0x4, RZ, 0xc0, !PT ;  /* 0x0000000427ff7812 */ /* 0x000fe4000780c0ff */
[C---:B------:R-:W-:Y:S02]  /*9930*/  R2UR UR10, R37.reuse ;  /* 0x00000000250a72ca */ /* 0x040fe400000e0000 */
[C---:B------:R-:W-:Y:S01]  /*9940*/  R2UR UR9, R37.reuse ;  /* 0x00000000250972ca */ /* 0x040fe200000e0000 */
[----:B------:R-:W5:Y:S01]  /*9950*/  @P1 MUFU.LG2 R57, R57 ;  /* 0x0000003900391308 */ /* 0x000f620000000c00 */
[C---:B------:R-:W-:Y:S02]  /*9960*/  R2UR UR8, R37.reuse ;  /* 0x00000000250872ca */ /* 0x040fe400000e0000 */
[----:B------:R-:W-:-:S02]  /*9970*/  R2UR UR7, R37 ;  /* 0x00000000250772ca */ /* 0x000fc400000e0000 */
[C---:B------:R-:W-:Y:S02]  /*9980*/  R2UR UR6, R37.reuse ;  /* 0x00000000250672ca */ /* 0x040fe400000e0000 */
[----:B------:R-:W-:Y:S01]  /*9990*/  R2UR UR5, R37 ;  /* 0x00000000250572ca */ /* 0x000fe200000e0000 */
[-C--:B----4-:R-:W-:Y:S02]  /*99a0*/  FMUL2 R10, R10.F32x2.HI_LO, R58.reuse.F32 ;  /* 0x0000003a0a0a724a */ /* 0x090fe40001000000 */
[-C--:B------:R-:W-:Y:S02]  /*99b0*/  FMUL2 R18, R18.F32x2.HI_LO, R58.reuse.F32 ;  /* 0x0000003a1212724a */ /* 0x080fe40001000000 */
[----:B------:R-:W-:Y:S01]  /*99c0*/  FMUL2 R16, R16.F32x2.HI_LO, R58.F32 ;  /* 0x0000003a1010724a */ /* 0x000fe20001000000 */
[----:B------:R-:W-:Y:S01]  /*99d0*/  F2FP.BF16.F32.PACK_AB R51, R11, R10 ;  /* 0x0000000a0b33723e */ /* 0x000fe200000010ff */
[-C--:B------:R-:W-:Y:S01]  /*99e0*/  FMUL2 R14, R14.F32x2.HI_LO, R58.reuse.F32 ;  /* 0x0000003a0e0e724a */ /* 0x080fe20001000000 */
[----:B------:R-:W-:Y:S01]  /*99f0*/  SHF.R.U32.HI R11, RZ, 0x3, R38 ;  /* 0x00000003ff0b7819 */ /* 0x000fe20000011626 */
[----:B------:R-:W-:Y:S01]  /*9a00*/  FMUL2 R12, R12.F32x2.HI_LO, R58.F32 ;  /* 0x0000003a0c0c724a */ /* 0x000fe20001000000 */
[----:B------:R-:W-:Y:S01]  /*9a10*/  F2FP.BF16.F32.PACK_AB R43, R19, R18 ;  /* 0x00000012132b723e */ /* 0x000fe200000010ff */
[----:B------:R-:W-:Y:S01]  /*9a20*/  FMUL2 R8, R8.F32x2.HI_LO, R58.F32 ;  /* 0x0000003a0808724a */ /* 0x000fe20001000000 */
[----:B------:R-:W-:Y:S01]  /*9a30*/  F2FP.BF16.F32.PACK_AB R42, R17, R16 ;  /* 0x00000010112a723e */ /* 0x000fe200000010ff */
[----:B------:R-:W-:Y:S01]  /*9a40*/  FMUL2 R6, R6.F32x2.HI_LO, R58.F32 ;  /* 0x0000003a0606724a */ /* 0x000fe20001000000 */
[----:B------:R-:W-:Y:S01]  /*9a50*/  F2FP.BF16.F32.PACK_AB R41, R15, R14 ;  /* 0x0000000e0f29723e */ /* 0x000fe200000010ff */
[----:B------:R-:W-:Y:S01]  /*9a60*/  FMUL2 R4, R4.F32x2.HI_LO, R58.F32 ;  /* 0x0000003a0404724a */ /* 0x000fe20001000000 */
[----:B------:R-:W-:Y:S01]  /*9a70*/  F2FP.BF16.F32.PACK_AB R40, R13, R12 ;  /* 0x0000000c0d28723e */ /* 0x000fe200000010ff */
[-C--:B--2---:R-:W-:Y:S01]  /*9a80*/  FMUL2 R34, R34.F32x2.HI_LO, R58.reuse.F32 ;  /* 0x0000003a2222724a */ /* 0x084fe20001000000 */
[----:B------:R-:W-:Y:S01]  /*9a90*/  LOP3.LUT R60, R38, 0x70, R11, 0x78, !PT ;  /* 0x00000070263c7812 */ /* 0x000fe200078e780b */
[----:B------:R-:W-:Y:S01]  /*9aa0*/  FMUL2 R32, R32.F32x2.HI_LO, R58.F32 ;  /* 0x0000003a2020724a */ /* 0x000fe20001000000 */
[----:B------:R-:W-:Y:S01]  /*9ab0*/  F2FP.BF16.F32.PACK_AB R50, R9, R8 ;  /* 0x000000080932723e */ /* 0x000fe200000010ff */
[----:B------:R-:W-:Y:S01]  /*9ac0*/  FMUL2 R30, R30.F32x2.HI_LO, R58.F32 ;  /* 0x0000003a1e1e724a */ /* 0x000fe20001000000 */
[----:B------:R-:W-:Y:S01]  /*9ad0*/  F2FP.BF16.F32.PACK_AB R49, R7, R6 ;  /* 0x000000060731723e */ /* 0x000fe200000010ff */
[----:B------:R-:W-:Y:S01]  /*9ae0*/  FMUL2 R28, R28.F32x2.HI_LO, R58.F32 ;  /* 0x0000003a1c1c724a */ /* 0x000fe20001000000 */
[----:B------:R-:W-:Y:S01]  /*9af0*/  F2FP.BF16.F32.PACK_AB R48, R5, R4 ;  /* 0x000000040530723e */ /* 0x000fe200000010ff */
[-C--:B------:R-:W-:Y:S01]  /*9b00*/  FMUL2 R26, R26.F32x2.HI_LO, R58.reuse.F32 ;  /* 0x0000003a1a1a724a */ /* 0x080fe20001000000 */
[----:B------:R-:W2:Y:S01]  /*9b10*/  LDTM.x16 R4, tmem[UR13+0x120] ;  /* 0x0001200d000479ee */ /* 0x000ea20008240000 */
[----:B------:R-:W-:-:S02]  /*9b20*/  FMUL2 R24, R24.F32x2.HI_LO, R58.F32 ;  /* 0x0000003a1818724a */ /* 0x000fc40001000000 */
[--C-:B------:R-:W-:Y:S02]  /*9b30*/  IMAD.IADD R38, R60, 0x1, R63.reuse ;  /* 0x000000013c267824 */ /* 0x100fe400078e023f */
[----:B------:R-:W-:Y:S01]  /*9b40*/  FMUL2 R22, R22.F32x2.HI_LO, R58.F32 ;  /* 0x0000003a1616724a */ /* 0x000fe20001000000 */
[----:B------:R-:W-:Y:S01]  /*9b50*/  F2FP.BF16.F32.PACK_AB R47, R35, R34 ;  /* 0x00000022232f723e */ /* 0x000fe200000010ff */
[----:B------:R-:W-:Y:S01]  /*9b60*/  FMUL2 R20, R20.F32x2.HI_LO, R58.F32 ;  /* 0x0000003a1414724a */ /* 0x000fe20001000000 */
[----:B------:R-:W-:Y:S01]  /*9b70*/  F2FP.BF16.F32.PACK_AB R46, R33, R32 ;  /* 0x00000020212e723e */ /* 0x000fe200000010ff */
[----:B------:R4:W-:Y:S01]  /*9b80*/  STS.128 [R60], R48 ;  /* 0x000000303c007388 */ /* 0x0009e20000000c00 */
[----:B------:R-:W-:Y:S01]  /*9b90*/  F2FP.BF16.F32.PACK_AB R45, R31, R30 ;  /* 0x0000001e1f2d723e */ /* 0x000fe200000010ff */
[C---:B------:R-:W-:Y:S01]  /*9ba0*/  IMAD.IADD R37, R60.reuse, 0x1, R62 ;  /* 0x000000013c257824 */ /* 0x040fe200078e023e */
[----:B------:R-:W-:Y:S01]  /*9bb0*/  F2FP.BF16.F32.PACK_AB R44, R29, R28 ;  /* 0x0000001c1d2c723e */ /* 0x000fe200000010ff */
[----:B------:R1:W-:Y:S01]  /*9bc0*/  STS.128 [R38], R40 ;  /* 0x0000002826007388 */ /* 0x0003e20000000c00 */
[----:B------:R-:W-:Y:S01]  /*9bd0*/  F2FP.BF16.F32.PACK_AB R55, R27, R26 ;  /* 0x0000001a1b37723e */ /* 0x000fe200000010ff */
[C---:B------:R-:W-:Y:S01]  /*9be0*/  VIADD R59, R60.reuse, 0x40 ;  /* 0x000000403c3b7836 */ /* 0x040fe20000000000 */
[----:B------:R-:W-:Y:S01]  /*9bf0*/  F2FP.BF16.F32.PACK_AB R54, R25, R24 ;  /* 0x000000181936723e */ /* 0x000fe200000010ff */
[----:B------:R-:W-:Y:S01]  /*9c00*/  @P0 VIADD R59, R60, 0xffffffc0 ;  /* 0xffffffc03c3b0836 */ /* 0x000fe20000000000 */
[----:B------:R-:W-:Y:S01]  /*9c10*/  F2FP.BF16.F32.PACK_AB R53, R23, R22 ;  /* 0x000000161735723e */ /* 0x000fe200000010ff */
[----:B------:R-:W-:Y:S01]  /*9c20*/  IMAD.IADD R39, R37, 0x1, R63 ;  /* 0x0000000125277824 */ /* 0x000fe200078e023f */
[----:B------:R-:W-:Y:S01]  /*9c30*/  F2FP.BF16.F32.PACK_AB R52, R21, R20 ;  /* 0x000000141534723e */ /* 0x000fe200000010ff */
[--C-:B------:R-:W-:Y:S01]  /*9c40*/  IMAD.IADD R61, R63, 0x1, R59.reuse ;  /* 0x000000013f3d7824 */ /* 0x100fe200078e023b */
[----:B------:R-:W3:Y:S01]  /*9c50*/  LDTM.x16 R20, tmem[UR12+0x130] ;  /* 0x0001300c001479ee */ /* 0x000ee20008240000 */
[----:B------:R-:W-:-:S02]  /*9c60*/  IMAD.IADD R62, R62, 0x1, R59 ;  /* 0x000000013e3e7824 */ /* 0x000fc400078e023b */
[----:B------:R5:W-:Y:S01]  /*9c70*/  STS.128 [R37], R52 ;  /* 0x0000003425007388 */ /* 0x000be20000000c00 */
[-C--:B--2---:R-:W-:Y:S02]  /*9c80*/  FMUL2 R18, R18.F32x2.HI_LO, R58.reuse.F32 ;  /* 0x0000003a1212724a */ /* 0x084fe40001000000 */
[----:B------:R-:W-:Y:S02]  /*9c90*/  IMAD.IADD R63, R62, 0x1, R63 ;  /* 0x000000013e3f7824 */ /* 0x000fe400078e023f */
[-C--:B------:R-:W-:Y:S01]  /*9ca0*/  FMUL2 R16, R16.F32x2.HI_LO, R58.reuse.F32 ;  /* 0x0000003a1010724a */ /* 0x080fe20001000000 */
[----:B------:R2:W-:Y:S01]  /*9cb0*/  STS.128 [R39], R44 ;  /* 0x0000002c27007388 */ /* 0x0005e20000000c00 */
[-C--:B------:R-:W-:Y:S02]  /*9cc0*/  FMUL2 R14, R14.F32x2.HI_LO, R58.reuse.F32 ;  /* 0x0000003a0e0e724a */ /* 0x080fe40001000000 */
[-C--:B------:R-:W-:Y:S02]  /*9cd0*/  FMUL2 R12, R12.F32x2.HI_LO, R58.reuse.F32 ;  /* 0x0000003a0c0c724a */ /* 0x080fe40001000000 */
[----:B------:R-:W-:-:S02]  /*9ce0*/  FMUL2 R10, R10.F32x2.HI_LO, R58.F32 ;  /* 0x0000003a0a0a724a */ /* 0x000fc40001000000 */
[-C--:B------:R-:W-:Y:S02]  /*9cf0*/  FMUL2 R8, R8.F32x2.HI_LO, R58.reuse.F32 ;  /* 0x0000003a0808724a */ /* 0x080fe40001000000 */
[-C--:B------:R-:W-:Y:S02]  /*9d00*/  FMUL2 R6, R6.F32x2.HI_LO, R58.reuse.F32 ;  /* 0x0000003a0606724a */ /* 0x080fe40001000000 */
[----:B------:R-:W-:Y:S01]  /*9d10*/  FMUL2 R4, R4.F32x2.HI_LO, R58.F32 ;  /* 0x0000003a0404724a */ /* 0x000fe20001000000 */
[----:B----4-:R-:W-:Y:S02]  /*9d20*/  F2FP.BF16.F32.PACK_AB R51, R11, R10 ;  /* 0x0000000a0b33723e */ /* 0x010fe400000010ff */
[----:B------:R-:W-:Y:S02]  /*9d30*/  F2FP.BF16.F32.PACK_AB R50, R9, R8 ;  /* 0x000000080932723e */ /* 0x000fe400000010ff */
[----:B-1----:R-:W-:Y:S01]  /*9d40*/  F2FP.BF16.F32.PACK_AB R43, R19, R18 ;  /* 0x00000012132b723e */ /* 0x002fe200000010ff */
[----:B---3--:R-:W-:Y:S01]  /*9d50*/  FMUL2 R34, R34.F32x2.HI_LO, R58.F32 ;  /* 0x0000003a2222724a */ /* 0x008fe20001000000 */
[----:B------:R-:W-:Y:S01]  /*9d60*/  F2FP.BF16.F32.PACK_AB R42, R17, R16 ;  /* 0x00000010112a723e */ /* 0x000fe200000010ff */
        /* <DEDUP_REMOVED lines=8> */
[-C--:B------:R-:W-:Y:S01]  /*9df0*/  FMUL2 R24, R24.F32x2.HI_LO, R58.reuse.F32 ;  /* 0x0000003a1818724a */ /* 0x080fe20001000000 */
[----:B------:R-:W1:Y:S01]  /*9e00*/  LDTM.x16 R4, tmem[UR11+0x140] ;  /* 0x0001400b000479ee */ /* 0x000e620008240000 */
[----:B------:R-:W-:Y:S01]  /*9e10*/  FMUL2 R22, R22.F32x2.HI_LO, R58.F32 ;  /* 0x0000003a1616724a */ /* 0x000fe20001000000 */
[----:B-----5:R-:W-:Y:S01]  /*9e20*/  F2FP.BF16.F32.PACK_AB R55, R27, R26 ;  /* 0x0000001a1b37723e */ /* 0x020fe200000010ff */
[----:B------:R-:W-:Y:S01]  /*9e30*/  FMUL2 R20, R20.F32x2.HI_LO, R58.F32 ;  /* 0x0000003a1414724a */ /* 0x000fe20001000000 */
[----:B--2---:R-:W-:Y:S01]  /*9e40*/  F2FP.BF16.F32.PACK_AB R47, R35, R34 ;  /* 0x00000022232f723e */ /* 0x004fe200000010ff */
[----:B------:R2:W-:Y:S01]  /*9e50*/  STS.128 [R59], R48 ;  /* 0x000000303b007388 */ /* 0x0005e20000000c00 */
[----:B------:R-:W-:-:S02]  /*9e60*/  F2FP.BF16.F32.PACK_AB R46, R33, R32 ;  /* 0x00000020212e723e */ /* 0x000fc400000010ff */
[----:B------:R-:W-:Y:S01]  /*9e70*/  F2FP.BF16.F32.PACK_AB R45, R31, R30 ;  /* 0x0000001e1f2d723e */ /* 0x000fe200000010ff */
[----:B------:R3:W-:Y:S01]  /*9e80*/  STS.128 [R61], R40 ;  /* 0x000000283d007388 */ /* 0x0007e20000000c00 */
[----:B------:R-:W-:Y:S02]  /*9e90*/  F2FP.BF16.F32.PACK_AB R44, R29, R28 ;  /* 0x0000001c1d2c723e */ /* 0x000fe400000010ff */
[----:B------:R-:W-:Y:S02]  /*9ea0*/  F2FP.BF16.F32.PACK_AB R54, R25, R24 ;  /* 0x000000181936723e */ /* 0x000fe400000010ff */
[----:B------:R-:W-:Y:S02]  /*9eb0*/  F2FP.BF16.F32.PACK_AB R53, R23, R22 ;  /* 0x000000161735723e */ /* 0x000fe400000010ff */
[----:B------:R-:W-:Y:S02]  /*9ec0*/  F2FP.BF16.F32.PACK_AB R52, R21, R20 ;  /* 0x000000141534723e */ /* 0x000fe400000010ff */
[----:B------:R-:W4:Y:S03]  /*9ed0*/  LDTM.x16 R20, tmem[UR10+0x150] ;  /* 0x0001500a001479ee */ /* 0x000f260008240000 */
[----:B------:R5:W-:Y:S01]  /*9ee0*/  STS.128 [R62], R52 ;  /* 0x000000343e007388 */ /* 0x000be20000000c00 */
[----:B-1----:R-:W-:-:S03]  /*9ef0*/  FMUL2 R18, R18.F32x2.HI_LO, R58.F32 ;  /* 0x0000003a1212724a */ /* 0x002fc60001000000 */
[----:B------:R1:W-:Y:S01]  /*9f00*/  STS.128 [R63], R44 ;  /* 0x0000002c3f007388 */ /* 0x0003e20000000c00 */
[-C--:B------:R-:W-:Y:S02]  /*9f10*/  FMUL2 R16, R16.F32x2.HI_LO, R58.reuse.F32 ;  /* 0x0000003a1010724a */ /* 0x080fe40001000000 */
[-C--:B------:R-:W-:Y:S02]  /*9f20*/  FMUL2 R14, R14.F32x2.HI_LO, R58.reuse.F32 ;  /* 0x0000003a0e0e724a */ /* 0x080fe40001000000 */
[-C--:B------:R-:W-:Y:S02]  /*9f30*/  FMUL2 R12, R12.F32x2.HI_LO, R58.reuse.F32 ;  /* 0x0000003a0c0c724a */ /* 0x080fe40001000000 */
[-C--:B------:R-:W-:Y:S02]  /*9f40*/  FMUL2 R10, R10.F32x2.HI_LO, R58.reuse.F32 ;  /* 0x0000003a0a0a724a */ /* 0x080fe40001000000 */
[-C--:B------:R-:W-:Y:S02]  /*9f50*/  FMUL2 R8, R8.F32x2.HI_LO, R58.reuse.F32 ;  /* 0x0000003a0808724a */ /* 0x080fe40001000000 */
[----:B------:R-:W-:Y:S01]  /*9f60*/  FMUL2 R6, R6.F32x2.HI_LO, R58.F32 ;  /* 0x0000003a0606724a */ /* 0x000fe20001000000 */
[----:B--2---:R-:W-:Y:S01]  /*9f70*/  F2FP.BF16.F32.PACK_AB R51, R11, R10 ;  /* 0x0000000a0b33723e */ /* 0x004fe200000010ff */
[----:B------:R-:W-:Y:S01]  /*9f80*/  FMUL2 R4, R4.F32x2.HI_LO, R58.F32 ;  /* 0x0000003a0404724a */ /* 0x000fe20001000000 */
[----:B------:R-:W-:-:S02]  /*9f90*/  F2FP.BF16.F32.PACK_AB R50, R9, R8 ;  /* 0x000000080932723e */ /* 0x000fc400000010ff */
[----:B---3--:R-:W-:Y:S01]  /*9fa0*/  F2FP.BF16.F32.PACK_AB R43, R19, R18 ;  /* 0x00000012132b723e */ /* 0x008fe200000010ff */
[----:B----4-:R-:W-:Y:S01]  /*9fb0*/  FMUL2 R34, R34.F32x2.HI_LO, R58.F32 ;  /* 0x0000003a2222724a */ /* 0x010fe20001000000 */
        /* <DEDUP_REMOVED lines=11> */
[----:B------:R-:W-:Y:S01]  /*a070*/  FMUL2 R22, R22.F32x2.HI_LO, R58.F32 ;  /* 0x0000003a1616724a */ /* 0x000fe20001000000 */
[----:B-----5:R-:W-:Y:S01]  /*a080*/  F2FP.BF16.F32.PACK_AB R55, R27, R26 ;  /* 0x0000001a1b37723e */ /* 0x020fe200000010ff */
[----:B------:R-:W-:Y:S01]  /*a090*/  FMUL2 R20, R20.F32x2.HI_LO, R58.F32 ;  /* 0x0000003a1414724a */ /* 0x000fe20001000000 */
[----:B-1----:R-:W-:Y:S01]  /*a0a0*/  F2FP.BF16.F32.PACK_AB R47, R35, R34 ;  /* 0x00000022232f723e */ /* 0x002fe200000010ff */
[----:B------:R1:W-:Y:S01]  /*a0b0*/  STS.128 [R60+0x4000], R48 ;  /* 0x004000303c007388 */ /* 0x0003e20000000c00 */
[----:B------:R-:W-:-:S02]  /*a0c0*/  F2FP.BF16.F32.PACK_AB R46, R33, R32 ;  /* 0x00000020212e723e */ /* 0x000fc400000010ff */
[----:B------:R-:W-:Y:S01]  /*a0d0*/  F2FP.BF16.F32.PACK_AB R45, R31, R30 ;  /* 0x0000001e1f2d723e */ /* 0x000fe200000010ff */
[----:B------:R3:W-:Y:S01]  /*a0e0*/  STS.128 [R38+0x4000], R40 ;  /* 0x0040002826007388 */ /* 0x0007e20000000c00 */
[----:B------:R-:W-:Y:S02]  /*a0f0*/  F2FP.BF16.F32.PACK_AB R44, R29, R28 ;  /* 0x0000001c1d2c723e */ /* 0x000fe400000010ff */
[----:B------:R-:W-:Y:S02]  /*a100*/  F2FP.BF16.F32.PACK_AB R54, R25, R24 ;  /* 0x000000181936723e */ /* 0x000fe400000010ff */
[----:B------:R-:W-:Y:S02]  /*a110*/  F2FP.BF16.F32.PACK_AB R53, R23, R22 ;  /* 0x000000161735723e */ /* 0x000fe400000010ff */
[----:B------:R-:W-:Y:S02]  /*a120*/  F2FP.BF16.F32.PACK_AB R52, R21, R20 ;  /* 0x000000141534723e */ /* 0x000fe400000010ff */
[----:B------:R-:W4:Y:S03]  /*a130*/  LDTM.x16 R20, tmem[UR8+0x170] ;  /* 0x00017008001479ee */ /* 0x000f260008240000 */
[----:B------:R5:W-:Y:S01]  /*a140*/  STS.128 [R37+0x4000], R52 ;  /* 0x0040003425007388 */ /* 0x000be20000000c00 */
[----:B--2---:R-:W-:-:S03]  /*a150*/  FMUL2 R18, R18.F32x2.HI_LO, R58.F32 ;  /* 0x0000003a1212724a */ /* 0x004fc60001000000 */
[----:B------:R2:W-:Y:S01]  /*a160*/  STS.128 [R39+0x4000], R44 ;  /* 0x0040002c27007388 */ /* 0x0005e20000000c00 */
[-C--:B------:R-:W-:Y:S02]  /*a170*/  FMUL2 R16, R16.F32x2.HI_LO, R58.reuse.F32 ;  /* 0x0000003a1010724a */ /* 0x080fe40001000000 */
[-C--:B------:R-:W-:Y:S02]  /*a180*/  FMUL2 R14, R14.F32x2.HI_LO, R58.reuse.F32 ;  /* 0x0000003a0e0e724a */ /* 0x080fe40001000000 */
[-C--:B------:R-:W-:Y:S02]  /*a190*/  FMUL2 R12, R12.F32x2.HI_LO, R58.reuse.F32 ;  /* 0x0000003a0c0c724a */ /* 0x080fe40001000000 */
[-C--:B------:R-:W-:Y:S02]  /*a1a0*/  FMUL2 R10, R10.F32x2.HI_LO, R58.reuse.F32 ;  /* 0x0000003a0a0a724a */ /* 0x080fe40001000000 */
[-C--:B------:R-:W-:Y:S02]  /*a1b0*/  FMUL2 R8, R8.F32x2.HI_LO, R58.reuse.F32 ;  /* 0x0000003a0808724a */ /* 0x080fe40001000000 */
[----:B------:R-:W-:Y:S01]  /*a1c0*/  FMUL2 R6, R6.F32x2.HI_LO, R58.F32 ;  /* 0x0000003a0606724a */ /* 0x000fe20001000000 */
[----:B-1----:R-:W-:Y:S01]  /*a1d0*/  F2FP.BF16.F32.PACK_AB R51, R11, R10 ;  /* 0x0000000a0b33723e */ /* 0x002fe200000010ff */
        /* <DEDUP_REMOVED lines=28> */
[----:B------:R-:W-:Y:S01]  /*a3a0*/  STS.128 [R62+0x4000], R52 ;  /* 0x004000343e007388 */ /* 0x000fe20000000c00 */
[----:B-1----:R-:W-:-:S03]  /*a3b0*/  FMUL2 R18, R18.F32x2.HI_LO, R58.F32 ;  /* 0x0000003a1212724a */ /* 0x002fc60001000000 */
[----:B------:R1:W-:Y:S01]  /*a3c0*/  STS.128 [R63+0x4000], R44 ;  /* 0x0040002c3f007388 */ /* 0x0003e20000000c00 */
        /* <DEDUP_REMOVED lines=23> */
[----:B------:R-:W-:Y:S01]  /*a540*/  F2FP.BF16.F32.PACK_AB R35, R35, R34 ;  /* 0x000000222323723e */ /* 0x000fe200000010ff */
[----:B------:R-:W-:Y:S01]  /*a550*/  FMUL2 R20, R20.F32x2.HI_LO, R58.F32 ;  /* 0x0000003a1414724a */ /* 0x000fe20001000000 */
[----:B------:R-:W-:Y:S01]  /*a560*/  F2FP.BF16.F32.PACK_AB R27, R27, R26 ;  /* 0x0000001a1b1b723e */ /* 0x000fe200000010ff */
[----:B------:R-:W-:Y:S01]  /*a570*/  STS.128 [R60+0x8000], R48 ;  /* 0x008000303c007388 */ /* 0x000fe20000000c00 */
[----:B------:R-:W-:-:S02]  /*a580*/  F2FP.BF16.F32.PACK_AB R34, R33, R32 ;  /* 0x000000202122723e */ /* 0x000fc400000010ff */
[----:B------:R-:W-:Y:S01]  /*a590*/  F2FP.BF16.F32.PACK_AB R26, R25, R24 ;  /* 0x00000018191a723e */ /* 0x000fe200000010ff */
[----:B------:R3:W-:Y:S01]  /*a5a0*/  STS.128 [R38+0x8000], R40 ;  /* 0x0080002826007388 */ /* 0x0007e20000000c00 */
[----:B------:R-:W-:Y:S02]  /*a5b0*/  F2FP.BF16.F32.PACK_AB R33, R31, R30 ;  /* 0x0000001e1f21723e */ /* 0x000fe400000010ff */
[----:B------:R-:W-:Y:S02]  /*a5c0*/  F2FP.BF16.F32.PACK_AB R32, R29, R28 ;  /* 0x0000001c1d20723e */ /* 0x000fe400000010ff */
[----:B------:R-:W-:Y:S02]  /*a5d0*/  F2FP.BF16.F32.PACK_AB R25, R23, R22 ;  /* 0x000000161719723e */ /* 0x000fe400000010ff */
[----:B------:R-:W-:-:S05]  /*a5e0*/  F2FP.BF16.F32.PACK_AB R24, R21, R20 ;  /* 0x000000141518723e */ /* 0x000fca00000010ff */
[----:B------:R4:W-:Y:S01]  /*a5f0*/  STS.128 [R37+0x8000], R24 ;  /* 0x0080001825007388 */ /* 0x0009e20000000c00 */
[----:B--2---:R-:W-:-:S03]  /*a600*/  FMUL2 R18, R18.F32x2.HI_LO, R58.F32 ;  /* 0x0000003a1212724a */ /* 0x004fc60001000000 */
[----:B------:R4:W-:Y:S01]  /*a610*/  STS.128 [R39+0x8000], R32 ;  /* 0x0080002027007388 */ /* 0x0009e20000000c00 */
[-C--:B------:R-:W-:Y:S02]  /*a620*/  FMUL2 R16, R16.F32x2.HI_LO, R58.reuse.F32 ;  /* 0x0000003a1010724a */ /* 0x080fe40001000000 */
        /* <DEDUP_REMOVED lines=10> */
[----:B-1----:R-:W-:Y:S01]  /*a6d0*/  FMUL2 R44, R4.F32x2.HI_LO, R58.F32 ;  /* 0x0000003a042c724a */ /* 0x002fe20001000000 */
[----:B------:R-:W-:Y:S01]  /*a6e0*/  F2FP.BF16.F32.PACK_AB R30, R9, R8 ;  /* 0x00000008091e723e */ /* 0x000fe200000010ff */
[----:B---3--:R-:W1:Y:S01]  /*a6f0*/  @P1 LDC R41, c[0x0][0x600] ;  /* 0x00018000ff291b82 */ /* 0x008e620000000800 */
[----:B------:R-:W2:Y:S01]  /*a700*/  LDTM.x16 R4, tmem[UR4+0x1b0] ;  /* 0x0001b004000479ee */ /* 0x000ea20008240000 */
[----:B------:R-:W-:Y:S01]  /*a710*/  F2FP.BF16.F32.PACK_AB R29, R29, R28 ;  /* 0x0000001c1d1d723e */ /* 0x000fe200000010ff */
[----:B------:R-:W3:Y:S01]  /*a720*/  LDCU UR4, c[0x0][0x380] ;  /* 0x00007000ff0477ac */ /* 0x000ee20008000800 */
[----:B------:R-:W-:-:S05]  /*a730*/  F2FP.BF16.F32.PACK_AB R28, R45, R44 ;  /* 0x0000002c2d1c723e */ /* 0x000fca00000010ff */
[----:B------:R4:W-:Y:S04]  /*a740*/  STS.128 [R59+0x8000], R28 ;  /* 0x0080001c3b007388 */ /* 0x0009e80000000c00 */
[----:B------:R4:W-:Y:S01]  /*a750*/  STS.128 [R61+0x8000], R20 ;  /* 0x008000143d007388 */ /* 0x0009e20000000c00 */
[----:B-1----:R-:W-:Y:S01]  /*a760*/  @P1 FFMA R41, R56, R41, R57 ;  /* 0x0000002938291223 */ /* 0x002fe20000000039 */
[-C--:B--2---:R-:W-:Y:S02]  /*a770*/  FMUL2 R44, R4.F32x2.HI_LO, R58.reuse.F32 ;  /* 0x0000003a042c724a */ /* 0x084fe40001000000 */
[-C--:B------:R-:W-:Y:S02]  /*a780*/  FMUL2 R4, R6.F32x2.HI_LO, R58.reuse.F32 ;  /* 0x0000003a0604724a */ /* 0x080fe40001000000 */
[----:B------:R-:W-:-:S02]  /*a790*/  FMUL2 R6, R10.F32x2.HI_LO, R58.F32 ;  /* 0x0000003a0a06724a */ /* 0x000fc40001000000 */
        /* <DEDUP_REMOVED lines=9> */
[----:B------:R-:W-:Y:S02]  /*a830*/  F2FP.BF16.F32.PACK_AB R9, R15, R14 ;  /* 0x0000000e0f09723e */ /* 0x000fe400000010ff */
[----:B------:R-:W-:Y:S01]  /*a840*/  F2FP.BF16.F32.PACK_AB R10, R17, R16 ;  /* 0x00000010110a723e */ /* 0x000fe200000010ff */
[----:B------:R4:W-:Y:S01]  /*a850*/  STS.128 [R62+0x8000], R4 ;  /* 0x008000043e007388 */ /* 0x0009e20000000c00 */
[----:B------:R-:W-:-:S02]  /*a860*/  F2FP.BF16.F32.PACK_AB R11, R19, R18 ;  /* 0x00000012130b723e */ /* 0x000fc400000010ff */
[----:B------:R-:W-:Y:S01]  /*a870*/  F2FP.BF16.F32.PACK_AB R8, R13, R12 ;  /* 0x0000000c0d08723e */ /* 0x000fe200000010ff */
[----:B------:R-:W-:Y:S01]  /*a880*/  IMAD.MOV.U32 R12, RZ, RZ, -0x800000 ;  /* 0xff800000ff0c7424 */ /* 0x000fe200078e00ff */
[----:B---3--:R-:W-:Y:S01]  /*a890*/  IADD3 R13, PT, PT, -R0, UR4, RZ ;  /* 0x00000004000d7c10 */ /* 0x008fe2000fffe1ff */
[----:B------:R-:W-:Y:S02]  /*a8a0*/  @P1 FMUL R12, R41, 0.69314718246459960938 ;  /* 0x3f317218290c1820 */ /* 0x000fe40000400000 */
[----:B------:R4:W-:Y:S01]  /*a8b0*/  STS.128 [R63+0x8000], R8 ;  /* 0x008000083f007388 */ /* 0x0009e20000000c00 */
[----:B------:R-:W-:Y:S01]  /*a8c0*/  ISETP.GT.AND P0, PT, R13, R36, PT ;  /* 0x000000240d00720c */ /* 0x000fe20003f04270 */
[----:B------:R1:W-:Y:S06]  /*a8d0*/  MEMBAR.ALL.CTA ;  /* 0x0000000000007992 */ /* 0x0003ec0000008000 */
[----:B-1----:R-:W1:Y:S02]  /*a8e0*/  FENCE.VIEW.ASYNC.S ;  /* 0x00000000000073c6 */ /* 0x002e640000000000 */
[----:B-1----:R4:W-:Y:S01]  /*a8f0*/  SYNCS.ARRIVE.TRANS64.ART0 RZ, [R3+URZ+0x48], R2 ;  /* 0x0000480203ff79a7 */ /* 0x0029e200085000ff */
[----:B------:R4:W-:Y:S03]  /*a900*/  SYNCS.ARRIVE.TRANS64.ART0 RZ, [R3+URZ+0x80], R2 ;  /* 0x0000800203ff79a7 */ /* 0x0009e600085000ff */
[----:B------:R-:W-:Y:S05]  /*a910*/  @!P0 BRA `(.L_x_55) ;  /* 0x0000000000348947 */ /* 0x000fea0003800000 */
[----:B----4-:R-:W1:Y:S01]  /*a920*/  LDC.64 R6, c[0x0][0x3d0] ;  /* 0x0000f400ff067b82 */ /* 0x010e620000000a00 */
[C---:B------:R-:W-:Y:S01]  /*a930*/  IADD3 R36, P0, PT, R0.reuse, R36, RZ ;  /* 0x0000002400247210 */ /* 0x040fe20007f1e0ff */
[----:B------:R-:W2:Y:S03]  /*a940*/  LDCU.64 UR4, c[0x0][0x3b0] ;  /* 0x00007600ff0477ac */ /* 0x000ea60008000a00 */
[----:B------:R-:W-:Y:S01]  /*a950*/  LEA.HI.X.SX32 R37, R0, RZ, 0x1, P0 ;  /* 0x000000ff00257211 */ /* 0x000fe200000f0eff */
[----:B------:R-:W3:Y:S02]  /*a960*/  LDCU.64 UR6, c[0x0][0x358] ;  /* 0x00006b00ff0677ac */ /* 0x000ee40008000a00 */
[----:B------:R-:W4:Y:S01]  /*a970*/  LDC.64 R4, c[0x0][0x3c8] ;  /* 0x0000f200ff047b82 */ /* 0x000f220000000a00 */
[----:B-1----:R-:W-:-:S04]  /*a980*/  IMAD.WIDE.U32 R36, R6, UR14, R36 ;  /* 0x0000000e06247c25 */ /* 0x002fc8000f8e0024 */
[----:B------:R-:W-:Y:S02]  /*a990*/  IMAD R37, R7, UR14, R37 ;  /* 0x0000000e07257c24 */ /* 0x000fe4000f8e0225 */
[----:B----4-:R-:W-:-:S04]  /*a9a0*/  IMAD.WIDE.U32 R6, R4, UR15, R36 ;  /* 0x0000000f04067c25 */ /* 0x010fc8000f8e0024 */
[----:B------:R-:W-:Y:S01]  /*a9b0*/  IMAD R5, R5, UR15, R7 ;  /* 0x0000000f05057c24 */ /* 0x000fe2000f8e0207 */
[----:B--2---:R-:W-:-:S04]  /*a9c0*/  LEA R4, P0, R6, UR4, 0x2 ;  /* 0x0000000406047c11 */ /* 0x004fc8000f8010ff */
[----:B------:R-:W-:-:S05]  /*a9d0*/  LEA.HI.X R5, R6, UR5, R5, 0x2, P0 ;  /* 0x0000000506057c11 */ /* 0x000fca00080f1405 */
[----:B---3--:R1:W-:Y:S04]  /*a9e0*/  STG.E desc[UR6][R4.64], R12 ;  /* 0x0000000c04007986 */ /* 0x0083e8000c101906 */
.L_x_55:
[----:B------:R-:W-:Y:S05]  /*a9f0*/  BSYNC.RECONVERGENT B0 ;  /* 0x0000000000007941 */ /* 0x000fea0003800200 */
.L_x_54:
[----:B------:R-:W2:Y:S02]  /*aa00*/  SYNCS.PHASECHK.TRANS64.TRYWAIT P0, [R3+URZ+0x88], RZ ;  /* 0x000088ff030075a7 */ /* 0x000ea400080011ff */
[----:B--2---:R-:W-:Y:S05]  /*aa10*/  @!P0 BRA `(.L_x_56) ;  /* 0x0000000c00408947 */ /* 0x004fea0003800000 */
.L_x_113:
[----:B------:R-:W-:Y:S06]  /*aa20*/  BAR.ARV 0x2, 0x120 ;  /* 0x0084800000007b1d */ /* 0x000fec0000002000 */
[----:B------:R-:W-:Y:S05]  /*aa30*/  EXIT ;  /* 0x000000000000794d */ /* 0x000fea0003800000 */
.L_x_5:
[----:B------:R-:W-:-:S07]  /*aa40*/  MOV R2, UR4 ;  /* 0x0000000400027c02 */ /* 0x000fce0008000f00 */
.L_x_57:
[----:B-1----:R1:W2:Y:S02]  /*aa50*/  SYNCS.PHASECHK.TRANS64.TRYWAIT P0, [R2+URZ+0x80], RZ ;  /* 0x000080ff020075a7 */ /* 0x0022a400080011ff */
[----:B--2---:R-:W-:Y:S05]  /*aa60*/  @!P0 NANOSLEEP.SYNCS 0x989680 ;  /* 0x009896800000895d */ /* 0x004fea0003900000 */
[----:B------:R-:W2:Y:S02]  /*aa70*/  @!P0 SYNCS.PHASECHK.TRANS64 P0, [R2+URZ+0x80], RZ ;  /* 0x000080ff020085a7 */ /* 0x000ea400080010ff */
[----:B--2---:R-:W-:Y:S05]  /*aa80*/  @!P0 BRA `(.L_x_57) ;  /* 0xfffffffc00f08947 */ /* 0x004fea000383ffff */
[----:B------:R-:W-:Y:S05]  /*aa90*/  BRA `(.L_x_58) ;  /* 0xffffff5c004c7947 */ /* 0x000fea000383ffff */
.L_x_11:
[----:B-1----:R-:W-:-:S04]  /*aaa0*/  MOV R2, UR4 ;  /* 0x0000000400027c02 */ /* 0x002fc80008000f00 */
[----:B------:R1:W2:Y:S03]  /*aab0*/  SYNCS.PHASECHK.TRANS64.TRYWAIT P0, [R2+URZ], RZ ;  /* 0x000000ff020075a7 */ /* 0x0002a600080011ff */
[----:B--2---:R-:W-:Y:S05]  /*aac0*/  @!P0 NANOSLEEP.SYNCS 0x989680 ;  /* 0x009896800000895d */ /* 0x004fea0003900000 */
[----:B------:R-:W2:Y:S02]  /*aad0*/  @!P0 SYNCS.PHASECHK.TRANS64 P0, [R2+URZ], RZ ;  /* 0x000000ff020085a7 */ /* 0x000ea400080010ff */
[----:B--2---:R-:W-:Y:S05]  /*aae0*/  @!P0 BRA `(.L_x_11) ;  /* 0xfffffffc00ec8947 */ /* 0x004fea000383ffff */
[----:B------:R-:W-:Y:S05]  /*aaf0*/  BRA `(.L_x_59) ;  /* 0xffffff60007c7947 */ /* 0x000fea000383ffff */
.L_x_12:
[----:B------:R-:W-:-:S07]  /*ab00*/  MOV R3, UR4 ;  /* 0x0000000400037c02 */ /* 0x000fce0008000f00 */
.L_x_60:
[----:B-1----:R1:W2:Y:S02]  /*ab10*/  SYNCS.PHASECHK.TRANS64.TRYWAIT P0, [R3+URZ+0x10], RZ ;  /* 0x000010ff030075a7 */ /* 0x0022a400080011ff */
[----:B--2---:R-:W-:Y:S05]  /*ab20*/  @!P0 NANOSLEEP.SYNCS 0x989680 ;  /* 0x009896800000895d */ /* 0x004fea0003900000 */
[----:B------:R-:W2:Y:S02]  /*ab30*/  @!P0 SYNCS.PHASECHK.TRANS64 P0, [R3+URZ+0x10], RZ ;  /* 0x000010ff030085a7 */ /* 0x000ea400080010ff */
[----:B--2---:R-:W-:Y:S05]  /*ab40*/  @!P0 BRA `(.L_x_60) ;  /* 0xfffffffc00f08947 */ /* 0x004fea000383ffff */
[----:B------:R-:W-:Y:S05]  /*ab50*/  BRA `(.L_x_61) ;  /* 0xffffff6000a07947 */ /* 0x000fea000383ffff */
.L_x_14:
[----:B------:R-:W-:Y:S02]  /*ab60*/  MOV R15, UR17 ;  /* 0x00000011000f7c02 */ /* 0x000fe40008000f00 */
[----:B------:R-:W-:Y:S07]  /*ab70*/  MOV R16, R17 ;  /* 0x0000001100107202 */ /* 0x000fee0000000f00 */
.L_x_62:
[----:B-1----:R1:W2:Y:S02]  /*ab80*/  SYNCS.PHASECHK.TRANS64.TRYWAIT P0, [R15+URZ+0x10], R17 ;  /* 0x000010110f0075a7 */ /* 0x0022a400080011ff */
[----:B--2---:R-:W-:Y:S05]  /*ab90*/  @!P0 NANOSLEEP.SYNCS 0x989680 ;  /* 0x009896800000895d */ /* 0x004fea0003900000 */
[----:B------:R-:W2:Y:S02]  /*aba0*/  @!P0 SYNCS.PHASECHK.TRANS64 P0, [R15+URZ+0x10], R17 ;  /* 0x000010110f0085a7 */ /* 0x000ea400080010ff */
[----:B--2---:R-:W-:Y:S05]  /*abb0*/  @!P0 BRA `(.L_x_62) ;  /* 0xfffffffc00f08947 */ /* 0x004fea000383ffff */
[----:B------:R-:W-:Y:S05]  /*abc0*/  BRA `(.L_x_63) ;  /* 0xffffff6800ac7947 */ /* 0x000fea000383ffff */
.L_x_15:
[----:B------:R-:W-:Y:S02]  /*abd0*/  MOV R15, UR4 ;  /* 0x00000004000f7c02 */ /* 0x000fe40008000f00 */
[----:B------:R-:W-:Y:S07]  /*abe0*/  MOV R17, R16 ;  /* 0x0000001000117202 */ /* 0x000fee0000000f00 */
.L_x_64:
[----:B-1----:R1:W2:Y:S02]  /*abf0*/  SYNCS.PHASECHK.TRANS64.TRYWAIT P0, [R15+URZ+0x48], R17 ;  /* 0x000048110f0075a7 */ /* 0x0022a400080011ff */
[----:B--2---:R-:W-:Y:S05]  /*ac00*/  @!P0 NANOSLEEP.SYNCS 0x989680 ;  /* 0x009896800000895d */ /* 0x004fea0003900000 */
[----:B------:R-:W2:Y:S02]  /*ac10*/  @!P0 SYNCS.PHASECHK.TRANS64 P0, [R15+URZ+0x48], R17 ;  /* 0x000048110f0085a7 */ /* 0x000ea400080010ff */
[----:B--2---:R-:W-:Y:S05]  /*ac20*/  @!P0 BRA `(.L_x_64) ;  /* 0xfffffffc00f08947 */ /* 0x004fea000383ffff */
[----:B------:R-:W-:Y:S05]  /*ac30*/  BRA `(.L_x_65) ;  /* 0xffffff6800c87947 */ /* 0x000fea000383ffff */
.L_x_16:
[----:B------:R-:W-:Y:S02]  /*ac40*/  MOV R15, UR4 ;  /* 0x00000004000f7c02 */ /* 0x000fe40008000f00 */
[----:B------:R-:W-:Y:S07]  /*ac50*/  MOV R17, R16 ;  /* 0x0000001000117202 */ /* 0x000fee0000000f00 */
.L_x_66:
[----:B-1----:R1:W2:Y:S02]  /*ac60*/  SYNCS.PHASECHK.TRANS64.TRYWAIT P0, [R15+URZ+0x50], R17 ;  /* 0x000050110f0075a7 */ /* 0x0022a400080011ff */
[----:B--2---:R-:W-:Y:S05]  /*ac70*/  @!P0 NANOSLEEP.SYNCS 0x989680 ;  /* 0x009896800000895d */ /* 0x004fea0003900000 */
[----:B------:R-:W2:Y:S02]  /*ac80*/  @!P0 SYNCS.PHASECHK.TRANS64 P0, [R15+URZ+0x50], R17 ;  /* 0x000050110f0085a7 */ /* 0x000ea400080010ff */
[----:B--2---:R-:W-:Y:S05]  /*ac90*/  @!P0 BRA `(.L_x_66) ;  /* 0xfffffffc00f08947 */ /* 0x004fea000383ffff */
[----:B------:R-:W-:Y:S05]  /*aca0*/  BRA `(.L_x_67) ;  /* 0xffffff6c004c7947 */ /* 0x000fea000383ffff */
.L_x_17:
[----:B------:R-:W-:Y:S02]  /*acb0*/  MOV R15, UR21 ;  /* 0x00000015000f7c02 */ /* 0x000fe40008000f00 */
[----:B------:R-:W-:Y:S07]  /*acc0*/  MOV R16, R17 ;  /* 0x0000001100107202 */ /* 0x000fee0000000f00 */
.L_x_68:
[----:B-1----:R1:W2:Y:S02]  /*acd0*/  SYNCS.PHASECHK.TRANS64.TRYWAIT P0, [R15+URZ+0x10], R17 ;  /* 0x000010110f0075a7 */ /* 0x0022a400080011ff */
[----:B--2---:R-:W-:Y:S05]  /*ace0*/  @!P0 NANOSLEEP.SYNCS 0x989680 ;  /* 0x009896800000895d */ /* 0x004fea0003900000 */
[----:B------:R-:W2:Y:S02]  /*acf0*/  @!P0 SYNCS.PHASECHK.TRANS64 P0, [R15+URZ+0x10], R17 ;  /* 0x000010110f0085a7 */ /* 0x000ea400080010ff */
[----:B--2---:R-:W-:Y:S05]  /*ad00*/  @!P0 BRA `(.L_x_68) ;  /* 0xfffffffc00f08947 */ /* 0x004fea000383ffff */
[----:B------:R-:W-:Y:S05]  /*ad10*/  BRA `(.L_x_69) ;  /* 0xffffff6c00987947 */ /* 0x000fea000383ffff */
.L_x_19:
[----:B------:R-:W-:Y:S02]  /*ad20*/  MOV R2, UR18 ;  /* 0x0000001200027c02 */ /* 0x000fe40008000f00 */
[----:B------:R-:W-:-:S07]  /*ad30*/  MOV R19, R18 ;  /* 0x0000001200137202 */ /* 0x000fce0000000f00 */
.L_x_70:
[----:B--2---:R2:W4:Y:S02]  /*ad40*/  SYNCS.PHASECHK.TRANS64.TRYWAIT P0, [R2+URZ+0x10], R19 ;  /* 0x00001013020075a7 */ /* 0x00452400080011ff */
[----:B----4-:R-:W-:Y:S05]  /*ad50*/  @!P0 NANOSLEEP.SYNCS 0x989680 ;  /* 0x009896800000895d */ /* 0x010fea0003900000 */
[----:B------:R-:W4:Y:S02]  /*ad60*/  @!P0 SYNCS.PHASECHK.TRANS64 P0, [R2+URZ+0x10], R19 ;  /* 0x00001013020085a7 */ /* 0x000f2400080010ff */
[----:B----4-:R-:W-:Y:S05]  /*ad70*/  @!P0 BRA `(.L_x_70) ;  /* 0xfffffffc00f08947 */ /* 0x010fea000383ffff */
[----:B------:R-:W-:Y:S05]  /*ad80*/  BRA `(.L_x_71) ;  /* 0xffffff7000847947 */ /* 0x000fea000383ffff */
.L_x_20:
[----:B------:R-:W-:Y:S02]  /*ad90*/  MOV R3, UR4 ;  /* 0x0000000400037c02 */ /* 0x000fe40008000f00 */
[----:B------:R-:W-:-:S07]  /*ada0*/  MOV R7, R6 ;  /* 0x0000000600077202 */ /* 0x000fce0000000f00 */
.L_x_72:
[----:B--2---:R2:W3:Y:S02]  /*adb0*/  SYNCS.PHASECHK.TRANS64.TRYWAIT P0, [R3+URZ+0x48], R7 ;  /* 0x00004807030075a7 */ /* 0x0044e400080011ff */
[----:B---3--:R-:W-:Y:S05]  /*adc0*/  @!P0 NANOSLEEP.SYNCS 0x989680 ;  /* 0x009896800000895d */ /* 0x008fea0003900000 */
[----:B------:R-:W3:Y:S02]  /*add0*/  @!P0 SYNCS.PHASECHK.TRANS64 P0, [R3+URZ+0x48], R7 ;  /* 0x00004807030085a7 */ /* 0x000ee400080010ff */
[----:B---3--:R-:W-:Y:S05]  /*ade0*/  @!P0 BRA `(.L_x_72) ;  /* 0xfffffffc00f08947 */ /* 0x008fea000383ffff */
[----:B------:R-:W-:Y:S05]  /*adf0*/  BRA `(.L_x_73) ;  /* 0xffffff7400407947 */ /* 0x000fea000383ffff */
.L_x_21:
[----:B------:R-:W-:Y:S02]  /*ae00*/  MOV R2, UR5 ;  /* 0x0000000500027c02 */ /* 0x000fe40008000f00 */
[----:B------:R-:W-:-:S07]  /*ae10*/  MOV R7, R6 ;  /* 0x0000000600077202 */ /* 0x000fce0000000f00 */
.L_x_74:
[----:B-1----:R1:W2:Y:S02]  /*ae20*/  SYNCS.PHASECHK.TRANS64.TRYWAIT P0, [R2+URZ+0x50], R7 ;  /* 0x00005007020075a7 */ /* 0x0022a400080011ff */
[----:B--2---:R-:W-:Y:S05]  /*ae30*/  @!P0 NANOSLEEP.SYNCS 0x989680 ;  /* 0x009896800000895d */ /* 0x004fea0003900000 */
[----:B------:R-:W2:Y:S02]  /*ae40*/  @!P0 SYNCS.PHASECHK.TRANS64 P0, [R2+URZ+0x50], R7 ;  /* 0x00005007020085a7 */ /* 0x000ea400080010ff */
[----:B--2---:R-:W-:Y:S05]  /*ae50*/  @!P0 BRA `(.L_x_74) ;  /* 0xfffffffc00f08947 */ /* 0x004fea000383ffff */
[----:B------:R-:W-:Y:S05]  /*ae60*/  BRA `(.L_x_75) ;  /* 0xffffff7400807947 */ /* 0x000fea000383ffff */
.L_x_26:
[----:B------:R-:W-:Y:S02]  /*ae70*/  MOV R2, UR25 ;  /* 0x0000001900027c02 */ /* 0x000fe40008000f00 */
[----:B------:R-:W-:Y:S02]  /*ae80*/  MOV R8, 0x80000000 ;  /* 0x8000000000087802 */ /* 0x000fe40000000f00 */
[----:B------:R-:W-:-:S07]  /*ae90*/  MOV R9, 0x80000000 ;  /* 0x8000000000097802 */ /* 0x000fce0000000f00 */
.L_x_76:
[----:B-1----:R1:W2:Y:S02]  /*aea0*/  SYNCS.PHASECHK.TRANS64.TRYWAIT P0, [R2+URZ+0x28], R9 ;  /* 0x00002809020075a7 */ /* 0x0022a400080011ff */
[----:B--2---:R-:W-:Y:S05]  /*aeb0*/  @!P0 NANOSLEEP.SYNCS 0x989680 ;  /* 0x009896800000895d */ /* 0x004fea0003900000 */
[----:B------:R-:W2:Y:S02]  /*aec0*/  @!P0 SYNCS.PHASECHK.TRANS64 P0, [R2+URZ+0x28], R9 ;  /* 0x00002809020085a7 */ /* 0x000ea400080010ff */
[----:B--2---:R-:W-:Y:S05]  /*aed0*/  @!P0 BRA `(.L_x_76) ;  /* 0xfffffffc00f08947 */ /* 0x004fea000383ffff */
[----:B------:R-:W-:Y:S05]  /*aee0*/  BRA `(.L_x_77) ;  /* 0xffffff7800e07947 */ /* 0x000fea000383ffff */
.L_x_27:
[----:B------:R-:W-:Y:S01]  /*aef0*/  HFMA2 R8, -RZ, RZ, -0.0 , 0 ;  /* 0x80000000ff087431 */ /* 0x000fe200000001ff */
[----:B------:R-:W-:Y:S02]  /*af00*/  MOV R2, UR25 ;  /* 0x0000001900027c02 */ /* 0x000fe40008000f00 */
[----:B------:R-:W-:-:S07]  /*af10*/  MOV R9, 0x80000000 ;  /* 0x8000000000097802 */ /* 0x000fce0000000f00 */
.L_x_78:
[----:B-1----:R1:W2:Y:S02]  /*af20*/  SYNCS.PHASECHK.TRANS64.TRYWAIT P0, [R2+URZ+0x8], R9 ;  /* 0x00000809020075a7 */ /* 0x0022a400080011ff */
[----:B--2---:R-:W-:Y:S05]  /*af30*/  @!P0 NANOSLEEP.SYNCS 0x989680 ;  /* 0x009896800000895d */ /* 0x004fea0003900000 */
[----:B------:R-:W2:Y:S02]  /*af40*/  @!P0 SYNCS.PHASECHK.TRANS64 P0, [R2+URZ+0x8], R9 ;  /* 0x00000809020085a7 */ /* 0x000ea400080010ff */
[----:B--2---:R-:W-:Y:S05]  /*af50*/  @!P0 BRA `(.L_x_78) ;  /* 0xfffffffc00f08947 */ /* 0x004fea000383ffff */
[----:B------:R-:W-:Y:S05]  /*af60*/  BRA `(.L_x_79) ;  /* 0xffffff7c00547947 */ /* 0x000fea000383ffff */
.L_x_28:
[----:B------:R-:W-:Y:S01]  /*af70*/  HFMA2 R8, -RZ, RZ, -0.0 , 0 ;  /* 0x80000000ff087431 */ /* 0x000fe200000001ff */
[----:B------:R-:W-:Y:S02]  /*af80*/  MOV R2, UR25 ;  /* 0x0000001900027c02 */ /* 0x000fe40008000f00 */
[----:B------:R-:W-:-:S07]  /*af90*/  MOV R9, 0x80000000 ;  /* 0x8000000000097802 */ /* 0x000fce0000000f00 */
.L_x_80:
[----:B-1----:R1:W2:Y:S02]  /*afa0*/  SYNCS.PHASECHK.TRANS64.TRYWAIT P0, [R2+URZ+0x30], R9 ;  /* 0x00003009020075a7 */ /* 0x0022a400080011ff */
[----:B--2---:R-:W-:Y:S05]  /*afb0*/  @!P0 NANOSLEEP.SYNCS 0x989680 ;  /* 0x009896800000895d */ /* 0x004fea0003900000 */
[----:B------:R-:W2:Y:S02]  /*afc0*/  @!P0 SYNCS.PHASECHK.TRANS64 P0, [R2+URZ+0x30], R9 ;  /* 0x00003009020085a7 */ /* 0x000ea400080010ff */
[----:B--2---:R-:W-:Y:S05]  /*afd0*/  @!P0 BRA `(.L_x_80) ;  /* 0xfffffffc00f08947 */ /* 0x004fea000383ffff */
[----:B------:R-:W-:Y:S05]  /*afe0*/  BRA `(.L_x_81) ;  /* 0xffffff7c00bc7947 */ /* 0x000fea000383ffff */
.L_x_31:
[----:B------:R-:W-:Y:S02]  /*aff0*/  MOV R8, UR6 ;  /* 0x0000000600087c02 */ /* 0x000fe40008000f00 */
[----:B------:R-:W-:Y:S02]  /*b000*/  MOV R9, UR6 ;  /* 0x0000000600097c02 */ /* 0x000fe40008000f00 */
[----:B------:R-:W-:-:S07]  /*b010*/  MOV R2, UR5 ;  /* 0x0000000500027c02 */ /* 0x000fce0008000f00 */
.L_x_82:
[----:B-1----:R1:W2:Y:S02]  /*b020*/  SYNCS.PHASECHK.TRANS64.TRYWAIT P0, [R2+URZ+0x28], R9 ;  /* 0x00002809020075a7 */ /* 0x0022a400080011ff */
[----:B--2---:R-:W-:Y:S05]  /*b030*/  @!P0 NANOSLEEP.SYNCS 0x989680 ;  /* 0x009896800000895d */ /* 0x004fea0003900000 */
[----:B------:R-:W2:Y:S02]  /*b040*/  @!P0 SYNCS.PHASECHK.TRANS64 P0, [R2+URZ+0x28], R9 ;  /* 0x00002809020085a7 */ /* 0x000ea400080010ff */
[----:B--2---:R-:W-:Y:S05]  /*b050*/  @!P0 BRA `(.L_x_82) ;  /* 0xfffffffc00f08947 */ /* 0x004fea000383ffff */
[----:B------:R-:W-:Y:S05]  /*b060*/  BRA `(.L_x_83) ;  /* 0xffffff8400387947 */ /* 0x000fea000383ffff */
.L_x_32:
[----:B------:R-:W-:Y:S02]  /*b070*/  MOV R8, UR8 ;  /* 0x0000000800087c02 */ /* 0x000fe40008000f00 */
[----:B------:R-:W-:Y:S02]  /*b080*/  MOV R9, UR8 ;  /* 0x0000000800097c02 */ /* 0x000fe40008000f00 */
[----:B------:R-:W-:-:S07]  /*b090*/  MOV R2, UR4 ;  /* 0x0000000400027c02 */ /* 0x000fce0008000f00 */
.L_x_84:
[----:B-1----:R1:W2:Y:S02]  /*b0a0*/  SYNCS.PHASECHK.TRANS64.TRYWAIT P0, [R2+URZ+0x28], R9 ;  /* 0x00002809020075a7 */ /* 0x0022a400080011ff */
[----:B--2---:R-:W-:Y:S05]  /*b0b0*/  @!P0 NANOSLEEP.SYNCS 0x989680 ;  /* 0x009896800000895d */ /* 0x004fea0003900000 */
[----:B------:R-:W2:Y:S02]  /*b0c0*/  @!P0 SYNCS.PHASECHK.TRANS64 P0, [R2+URZ+0x28], R9 ;  /* 0x00002809020085a7 */ /* 0x000ea400080010ff */
[----:B--2---:R-:W-:Y:S05]  /*b0d0*/  @!P0 BRA `(.L_x_84) ;  /* 0xfffffffc00f08947 */ /* 0x004fea000383ffff */
[----:B------:R-:W-:Y:S05]  /*b0e0*/  BRA `(.L_x_85) ;  /* 0xffffff88002c7947 */ /* 0x000fea000383ffff */
.L_x_33:
[----:B------:R-:W-:Y:S02]  /*b0f0*/  MOV R8, UR8 ;  /* 0x0000000800087c02 */ /* 0x000fe40008000f00 */
[----:B------:R-:W-:Y:S02]  /*b100*/  MOV R9, UR8 ;  /* 0x0000000800097c02 */ /* 0x000fe40008000f00 */
[----:B------:R-:W-:-:S07]  /*b110*/  MOV R2, UR5 ;  /* 0x0000000500027c02 */ /* 0x000fce0008000f00 */
.L_x_86:
[----:B-1----:R1:W2:Y:S02]  /*b120*/  SYNCS.PHASECHK.TRANS64.TRYWAIT P0, [R2+URZ+0x28], R9 ;  /* 0x00002809020075a7 */ /* 0x0022a400080011ff */
[----:B--2---:R-:W-:Y:S05]  /*b130*/  @!P0 NANOSLEEP.SYNCS 0x989680 ;  /* 0x009896800000895d */ /* 0x004fea0003900000 */
[----:B------:R-:W2:Y:S02]  /*b140*/  @!P0 SYNCS.PHASECHK.TRANS64 P0, [R2+URZ+0x28], R9 ;  /* 0x00002809020085a7 */ /* 0x000ea400080010ff */
[----:B--2---:R-:W-:Y:S05]  /*b150*/  @!P0 BRA `(.L_x_86) ;  /* 0xfffffffc00f08947 */ /* 0x004fea000383ffff */
[----:B------:R-:W-:Y:S05]  /*b160*/  BRA `(.L_x_87) ;  /* 0xffffff8800c87947 */ /* 0x000fea000383ffff */
.L_x_34:
[----:B------:R-:W-:Y:S02]  /*b170*/  MOV R8, UR6 ;  /* 0x0000000600087c02 */ /* 0x000fe40008000f00 */
[----:B------:R-:W-:Y:S02]  /*b180*/  MOV R9, UR6 ;  /* 0x0000000600097c02 */ /* 0x000fe40008000f00 */
[----:B------:R-:W-:-:S07]  /*b190*/  MOV R2, UR5 ;  /* 0x0000000500027c02 */ /* 0x000fce0008000f00 */
.L_x_88:
[----:B-1----:R1:W2:Y:S02]  /*b1a0*/  SYNCS.PHASECHK.TRANS64.TRYWAIT P0, [R2+URZ+0x28], R9 ;  /* 0x00002809020075a7 */ /* 0x0022a400080011ff */
[----:B--2---:R-:W-:Y:S05]  /*b1b0*/  @!P0 NANOSLEEP.SYNCS 0x989680 ;  /* 0x009896800000895d */ /* 0x004fea0003900000 */
[----:B------:R-:W2:Y:S02]  /*b1c0*/  @!P0 SYNCS.PHASECHK.TRANS64 P0, [R2+URZ+0x28], R9 ;  /* 0x00002809020085a7 */ /* 0x000ea400080010ff */
[----:B--2---:R-:W-:Y:S05]  /*b1d0*/  @!P0 BRA `(.L_x_88) ;  /* 0xfffffffc00f08947 */ /* 0x004fea000383ffff */
[----:B------:R-:W-:Y:S05]  /*b1e0*/  BRA `(.L_x_89) ;  /* 0xffffff8c00187947 */ /* 0x000fea000383ffff */
.L_x_36:
[----:B------:R-:W-:Y:S02]  /*b1f0*/  MOV R6, UR6 ;  /* 0x0000000600067c02 */ /* 0x000fe40008000f00 */
[----:B------:R-:W-:Y:S02]  /*b200*/  MOV R7, UR6 ;  /* 0x0000000600077c02 */ /* 0x000fe40008000f00 */
[----:B------:R-:W-:-:S07]  /*b210*/  MOV R2, UR5 ;  /* 0x0000000500027c02 */ /* 0x000fce0008000f00 */
.L_x_90:
[----:B-1----:R1:W2:Y:S02]  /*b220*/  SYNCS.PHASECHK.TRANS64.TRYWAIT P0, [R2+URZ+0x28], R7 ;  /* 0x00002807020075a7 */ /* 0x0022a400080011ff */
[----:B--2---:R-:W-:Y:S05]  /*b230*/  @!P0 NANOSLEEP.SYNCS 0x989680 ;  /* 0x009896800000895d */ /* 0x004fea0003900000 */
[----:B------:R-:W2:Y:S02]  /*b240*/  @!P0 SYNCS.PHASECHK.TRANS64 P0, [R2+URZ+0x28], R7 ;  /* 0x00002807020085a7 */ /* 0x000ea400080010ff */
[----:B--2---:R-:W-:Y:S05]  /*b250*/  @!P0 BRA `(.L_x_90) ;  /* 0xfffffffc00f08947 */ /* 0x004fea000383ffff */
[----:B------:R-:W-:Y:S05]  /*b260*/  BRA `(.L_x_91) ;  /* 0xffffff8c00f07947 */ /* 0x000fea000383ffff */
.L_x_37:
[----:B------:R-:W-:Y:S02]  /*b270*/  MOV R6, UR7 ;  /* 0x0000000700067c02 */ /* 0x000fe40008000f00 */
[----:B------:R-:W-:Y:S02]  /*b280*/  MOV R7, UR7 ;  /* 0x0000000700077c02 */ /* 0x000fe40008000f00 */
[----:B------:R-:W-:-:S07]  /*b290*/  MOV R2, UR6 ;  /* 0x0000000600027c02 */ /* 0x000fce0008000f00 */
.L_x_92:
[----:B-1----:R1:W2:Y:S02]  /*b2a0*/  SYNCS.PHASECHK.TRANS64.TRYWAIT P0, [R2+URZ+0x28], R7 ;  /* 0x00002807020075a7 */ /* 0x0022a400080011ff */
[----:B--2---:R-:W-:Y:S05]  /*b2b0*/  @!P0 NANOSLEEP.SYNCS 0x989680 ;  /* 0x009896800000895d */ /* 0x004fea0003900000 */
[----:B------:R-:W2:Y:S02]  /*b2c0*/  @!P0 SYNCS.PHASECHK.TRANS64 P0, [R2+URZ+0x28], R7 ;  /* 0x00002807020085a7 */ /* 0x000ea400080010ff */
[----:B--2---:R-:W-:Y:S05]  /*b2d0*/  @!P0 BRA `(.L_x_92) ;  /* 0xfffffffc00f08947 */ /* 0x004fea000383ffff */
[----:B------:R-:W-:Y:S05]  /*b2e0*/  BRA `(.L_x_93) ;  /* 0xffffff90007c7947 */ /* 0x000fea000383ffff */
.L_x_38:
[----:B------:R-:W-:Y:S02]  /*b2f0*/  MOV R6, UR5 ;  /* 0x0000000500067c02 */ /* 0x000fe40008000f00 */
[----:B------:R-:W-:Y:S02]  /*b300*/  MOV R7, UR5 ;  /* 0x0000000500077c02 */ /* 0x000fe40008000f00 */
[----:B------:R-:W-:-:S07]  /*b310*/  MOV R2, UR4 ;  /* 0x0000000400027c02 */ /* 0x000fce0008000f00 */
.L_x_94:
[----:B-1----:R1:W2:Y:S02]  /*b320*/  SYNCS.PHASECHK.TRANS64.TRYWAIT P0, [R2+URZ+0x28], R7 ;  /* 0x00002807020075a7 */ /* 0x0022a400080011ff */
[----:B--2---:R-:W-:Y:S05]  /*b330*/  @!P0 NANOSLEEP.SYNCS 0x989680 ;  /* 0x009896800000895d */ /* 0x004fea0003900000 */
[----:B------:R-:W2:Y:S02]  /*b340*/  @!P0 SYNCS.PHASECHK.TRANS64 P0, [R2+URZ+0x28], R7 ;  /* 0x00002807020085a7 */ /* 0x000ea400080010ff */
[----:B--2---:R-:W-:Y:S05]  /*b350*/  @!P0 BRA `(.L_x_94) ;  /* 0xfffffffc00f08947 */ /* 0x004fea000383ffff */
[----:B------:R-:W-:Y:S05]  /*b360*/  BRA `(.L_x_95) ;  /* 0xffffff9400107947 */ /* 0x000fea000383ffff */
.L_x_39:
[----:B------:R-:W-:-:S07]  /*b370*/  MOV R2, UR25 ;  /* 0x0000001900027c02 */ /* 0x000fce0008000f00 */
.L_x_96:
[----:B-1----:R1:W2:Y:S02]  /*b380*/  SYNCS.PHASECHK.TRANS64.TRYWAIT P0, [R2+URZ+0x8], RZ ;  /* 0x000008ff020075a7 */ /* 0x0022a400080011ff */
[----:B--2---:R-:W-:Y:S05]  /*b390*/  @!P0 NANOSLEEP.SYNCS 0x989680 ;  /* 0x009896800000895d */ /* 0x004fea0003900000 */
[----:B------:R-:W2:Y:S02]  /*b3a0*/  @!P0 SYNCS.PHASECHK.TRANS64 P0, [R2+URZ+0x8], RZ ;  /* 0x000008ff020085a7 */ /* 0x000ea400080010ff */
[----:B--2---:R-:W-:Y:S05]  /*b3b0*/  @!P0 BRA `(.L_x_96) ;  /* 0xfffffffc00f08947 */ /* 0x004fea000383ffff */
[----:B------:R-:W-:Y:S05]  /*b3c0*/  BRA `(.L_x_97) ;  /* 0xffffff94000c7947 */ /* 0x000fea000383ffff */
.L_x_41:
[----:B------:R-:W-:Y:S02]  /*b3d0*/  MOV R2, UR6 ;  /* 0x0000000600027c02 */ /* 0x000fe40008000f00 */
[----:B------:R-:W-:Y:S02]  /*b3e0*/  MOV R6, 0x80000000 ;  /* 0x8000000000067802 */ /* 0x000fe40000000f00 */
[----:B------:R-:W-:-:S07]  /*b3f0*/  MOV R7, 0x80000000 ;  /* 0x8000000000077802 */ /* 0x000fce0000000f00 */
.L_x_98:
[----:B-1----:R1:W2:Y:S02]  /*b400*/  SYNCS.PHASECHK.TRANS64.TRYWAIT P0, [R2+URZ+0x78], R7 ;  /* 0x00007807020075a7 */ /* 0x0022a400080011ff */
[----:B--2---:R-:W-:Y:S05]  /*b410*/  @!P0 NANOSLEEP.SYNCS 0x989680 ;  /* 0x009896800000895d */ /* 0x004fea0003900000 */
[----:B------:R-:W2:Y:S02]  /*b420*/  @!P0 SYNCS.PHASECHK.TRANS64 P0, [R2+URZ+0x78], R7 ;  /* 0x00007807020085a7 */ /* 0x000ea400080010ff */
[----:B--2---:R-:W-:Y:S05]  /*b430*/  @!P0 BRA `(.L_x_98) ;  /* 0xfffffffc00f08947 */ /* 0x004fea000383ffff */
[----:B------:R-:W-:Y:S05]  /*b440*/  BRA `(.L_x_99) ;  /* 0xffffff9400287947 */ /* 0x000fea000383ffff */
.L_x_42:
[----:B-1----:R-:W-:-:S07]  /*b450*/  MOV R2, UR6 ;  /* 0x0000000600027c02 */ /* 0x002fce0008000f00 */
.L_x_100:
[----:B-1----:R1:W2:Y:S02]  /*b460*/  SYNCS.PHASECHK.TRANS64.TRYWAIT P0, [R2+URZ+0x40], RZ ;  /* 0x000040ff020075a7 */ /* 0x0022a400080011ff */
[----:B--2---:R-:W-:Y:S05]  /*b470*/  @!P0 NANOSLEEP.SYNCS 0x989680 ;  /* 0x009896800000895d */ /* 0x004fea0003900000 */
[----:B------:R-:W2:Y:S02]  /*b480*/  @!P0 SYNCS.PHASECHK.TRANS64 P0, [R2+URZ+0x40], RZ ;  /* 0x000040ff020085a7 */ /* 0x000ea400080010ff */
[----:B--2---:R-:W-:Y:S05]  /*b490*/  @!P0 BRA `(.L_x_100) ;  /* 0xfffffffc00f08947 */ /* 0x004fea000383ffff */
[----:B------:R-:W-:Y:S05]  /*b4a0*/  BRA `(.L_x_101) ;  /* 0xffffff9400587947 */ /* 0x000fea000383ffff */
.L_x_43:
[----:B------:R-:W-:-:S07]  /*b4b0*/  MOV R4, UR6 ;  /* 0x0000000600047c02 */ /* 0x000fce0008000f00 */
.L_x_102:
[----:B-1----:R1:W2:Y:S02]  /*b4c0*/  SYNCS.PHASECHK.TRANS64.TRYWAIT P0, [R4+URZ+0x78], RZ ;  /* 0x000078ff040075a7 */ /* 0x0022a400080011ff */
[----:B--2---:R-:W-:Y:S05]  /*b4d0*/  @!P0 NANOSLEEP.SYNCS 0x989680 ;  /* 0x009896800000895d */ /* 0x004fea0003900000 */
[----:B------:R-:W2:Y:S02]  /*b4e0*/  @!P0 SYNCS.PHASECHK.TRANS64 P0, [R4+URZ+0x78], RZ ;  /* 0x000078ff040085a7 */ /* 0x000ea400080010ff */
[----:B--2---:R-:W-:Y:S05]  /*b4f0*/  @!P0 BRA `(.L_x_102) ;  /* 0xfffffffc00f08947 */ /* 0x004fea000383ffff */
[----:B------:R-:W-:Y:S05]  /*b500*/  BRA `(.L_x_103) ;  /* 0xffffffb800ac7947 */ /* 0x000fea000383ffff */
.L_x_45:
[----:B------:R-:W-:Y:S02]  /*b510*/  MOV R2, UR6 ;  /* 0x0000000600027c02 */ /* 0x000fe40008000f00 */
[----:B------:R-:W-:-:S07]  /*b520*/  MOV R5, R4 ;  /* 0x0000000400057202 */ /* 0x000fce0000000f00 */
.L_x_104:
[----:B-1----:R1:W2:Y:S02]  /*b530*/  SYNCS.PHASECHK.TRANS64.TRYWAIT P0, [R2+URZ+0x40], R5 ;  /* 0x00004005020075a7 */ /* 0x0022a400080011ff */
[----:B--2---:R-:W-:Y:S05]  /*b540*/  @!P0 NANOSLEEP.SYNCS 0x989680 ;  /* 0x009896800000895d */ /* 0x004fea0003900000 */
[----:B------:R-:W2:Y:S02]  /*b550*/  @!P0 SYNCS.PHASECHK.TRANS64 P0, [R2+URZ+0x40], R5 ;  /* 0x00004005020085a7 */ /* 0x000ea400080010ff */
[----:B--2---:R-:W-:Y:S05]  /*b560*/  @!P0 BRA `(.L_x_104) ;  /* 0xfffffffc00f08947 */ /* 0x004fea000383ffff */
[----:B------:R-:W-:Y:S05]  /*b570*/  BRA `(.L_x_105) ;  /* 0xffffffb800d07947 */ /* 0x000fea000383ffff */
.L_x_46:
[----:B------:R-:W-:Y:S02]  /*b580*/  MOV R4, UR6 ;  /* 0x0000000600047c02 */ /* 0x000fe40008000f00 */
[----:B------:R-:W-:-:S07]  /*b590*/  MOV R46, R47 ;  /* 0x0000002f002e7202 */ /* 0x000fce0000000f00 */
.L_x_106:
[----:B-1----:R1:W2:Y:S02]  /*b5a0*/  SYNCS.PHASECHK.TRANS64.TRYWAIT P0, [R4+URZ+0x78], R47 ;  /* 0x0000782f040075a7 */ /* 0x0022a400080011ff */
[----:B--2---:R-:W-:Y:S05]  /*b5b0*/  @!P0 NANOSLEEP.SYNCS 0x989680 ;  /* 0x009896800000895d */ /* 0x004fea0003900000 */
[----:B------:R-:W2:Y:S02]  /*b5c0*/  @!P0 SYNCS.PHASECHK.TRANS64 P0, [R4+URZ+0x78], R47 ;  /* 0x0000782f040085a7 */ /* 0x000ea400080010ff */
[----:B--2---:R-:W-:Y:S05]  /*b5d0*/  @!P0 BRA `(.L_x_106) ;  /* 0xfffffffc00f08947 */ /* 0x004fea000383ffff */
[----:B------:R-:W-:Y:S05]  /*b5e0*/  BRA `(.L_x_107) ;  /* 0xffffffd000507947 */ /* 0x000fea000383ffff */
.L_x_48:
[----:B------:R-:W-:Y:S02]  /*b5f0*/  MOV R3, UR4 ;  /* 0x0000000400037c02 */ /* 0x000fe40008000f00 */
[----:B------:R-:W-:-:S07]  /*b600*/  MOV R161, R160 ;  /* 0x000000a000a17202 */ /* 0x000fce0000000f00 */
.L_x_108:
[----:B--2---:R2:W3:Y:S02]  /*b610*/  SYNCS.PHASECHK.TRANS64.TRYWAIT P0, [R3+URZ+0x78], R161 ;  /* 0x000078a1030075a7 */ /* 0x0044e400080011ff */
[----:B---3--:R-:W-:Y:S05]  /*b620*/  @!P0 NANOSLEEP.SYNCS 0x989680 ;  /* 0x009896800000895d */ /* 0x008fea0003900000 */
[----:B------:R-:W3:Y:S02]  /*b630*/  @!P0 SYNCS.PHASECHK.TRANS64 P0, [R3+URZ+0x78], R161 ;  /* 0x000078a1030085a7 */ /* 0x000ee400080010ff */
[----:B---3--:R-:W-:Y:S05]  /*b640*/  @!P0 BRA `(.L_x_108) ;  /* 0xfffffffc00f08947 */ /* 0x008fea000383ffff */
[----:B------:R-:W-:Y:S05]  /*b650*/  BRA `(.L_x_109) ;  /* 0xffffffd400887947 */ /* 0x000fea000383ffff */
.L_x_52:
[----:B-1----:R1:W2:Y:S02]  /*b660*/  SYNCS.PHASECHK.TRANS64.TRYWAIT P0, [R3+URZ+0x60], RZ ;  /* 0x000060ff030075a7 */ /* 0x0022a400080011ff */
[----:B--2---:R-:W-:Y:S05]  /*b670*/  @!P0 NANOSLEEP.SYNCS 0x989680 ;  /* 0x009896800000895d */ /* 0x004fea0003900000 */
[----:B------:R-:W2:Y:S02]  /*b680*/  @!P0 SYNCS.PHASECHK.TRANS64 P0, [R3+URZ+0x60], RZ ;  /* 0x000060ff030085a7 */ /* 0x000ea400080010ff */
[----:B--2---:R-:W-:Y:S05]  /*b690*/  @!P0 BRA `(.L_x_52) ;  /* 0xfffffffc00f08947 */ /* 0x004fea000383ffff */
[----:B------:R-:W-:Y:S05]  /*b6a0*/  BRA `(.L_x_110) ;  /* 0xffffffe000587947 */ /* 0x000fea000383ffff */
.L_x_53:
[----:B------:R-:W-:Y:S01]  /*b6b0*/  HFMA2 R4, -RZ, RZ, -0.0 , 0 ;  /* 0x80000000ff047431 */ /* 0x000fe200000001ff */
[----:B------:R-:W-:-:S07]  /*b6c0*/  MOV R5, 0x80000000 ;  /* 0x8000000000057802 */ /* 0x000fce0000000f00 */
.L_x_111:
[----:B--2---:R2:W4:Y:S02]  /*b6d0*/  SYNCS.PHASECHK.TRANS64.TRYWAIT P0, [R3+URZ+0x88], R5 ;  /* 0x00008805030075a7 */ /* 0x00452400080011ff */
[----:B----4-:R-:W-:Y:S05]  /*b6e0*/  @!P0 NANOSLEEP.SYNCS 0x989680 ;  /* 0x009896800000895d */ /* 0x010fea0003900000 */
[----:B------:R-:W4:Y:S02]  /*b6f0*/  @!P0 SYNCS.PHASECHK.TRANS64 P0, [R3+URZ+0x88], R5 ;  /* 0x00008805030085a7 */ /* 0x000f2400080010ff */
[----:B----4-:R-:W-:Y:S05]  /*b700*/  @!P0 BRA `(.L_x_111) ;  /* 0xfffffffc00f08947 */ /* 0x010fea000383ffff */
[----:B------:R-:W-:Y:S05]  /*b710*/  BRA `(.L_x_112) ;  /* 0xffffffe000587947 */ /* 0x000fea000383ffff */
.L_x_56:
[----:B--2---:R2:W3:Y:S02]  /*b720*/  SYNCS.PHASECHK.TRANS64.TRYWAIT P0, [R3+URZ+0x88], RZ ;  /* 0x000088ff030075a7 */ /* 0x0044e400080011ff */
[----:B---3--:R-:W-:Y:S05]  /*b730*/  @!P0 NANOSLEEP.SYNCS 0x989680 ;  /* 0x009896800000895d */ /* 0x008fea0003900000 */
[----:B------:R-:W3:Y:S02]  /*b740*/  @!P0 SYNCS.PHASECHK.TRANS64 P0, [R3+URZ+0x88], RZ ;  /* 0x000088ff030085a7 */ /* 0x000ee400080010ff */
[----:B---3--:R-:W-:Y:S05]  /*b750*/  @!P0 BRA `(.L_x_56) ;  /* 0xfffffffc00f08947 */ /* 0x008fea000383ffff */
[----:B------:R-:W-:Y:S05]  /*b760*/  BRA `(.L_x_113) ;  /* 0xfffffff000ac7947 */ /* 0x000fea000383ffff */
        .weak           $__internal_0_$__cuda_sm10x_tcgen05_guardrail_trap_col_being_dealloced_not_returned_by_alloc
        .type           $__internal_0_$__cuda_sm10x_tcgen05_guardrail_trap_col_being_dealloced_not_returned_by_alloc,@function
        .size           $__internal_0_$__cuda_sm10x_tcgen05_guardrail_trap_col_being_dealloced_not_returned_by_alloc,($__internal_1_$__cuda_sm10x_tcgen05_guardrail_trap_phase_invalid_during_alloc - $__internal_0_$__cuda_sm10x_tcgen05_guardrail_trap_col_being_dealloced_not_returned_by_alloc)
$__internal_0_$__cuda_sm10x_tcgen05_guardrail_trap_col_being_dealloced_not_returned_by_alloc:
[----:B------:R-:W-:Y:S05]  /*b770*/  BPT.TRAP 0x1 ;  /* 0x000000040000795c */ /* 0x000fea0000300000 */
[----:B------:R-:W-:-:S04]  /*b780*/  HFMA2 R3, -RZ, RZ, 0, 0 ;  /* 0x00000000ff037431 */ /* 0x000fc800000001ff */
[----:B------:R-:W-:Y:S05]  /*b790*/  RET.REL.NODEC R2 `(kernel_cutlass_kernel_flash_attncuteflash_fwd_sm100FlashAttentionForwardSm100_object_at__tensor0000o19211101213_tensor0000o19211101213_tensor0000o19210111213_tensor0000o19211101213_tensor_0) ;  /* 0xffffff4802187950 */ /* 0x000fea0003c3ffff */
        .weak           $__internal_1_$__cuda_sm10x_tcgen05_guardrail_trap_phase_invalid_during_alloc
        .type           $__internal_1_$__cuda_sm10x_tcgen05_guardrail_trap_phase_invalid_during_alloc,@function
        .size           $__internal_1_$__cuda_sm10x_tcgen05_guardrail_trap_phase_invalid_during_alloc,($__internal_2_$__cuda_sm10x_tcgen05_guardrail_trap_unallocated_columns_being_dealloced - $__internal_1_$__cuda_sm10x_tcgen05_guardrail_trap_phase_invalid_during_alloc)
$__internal_1_$__cuda_sm10x_tcgen05_guardrail_trap_phase_invalid_during_alloc:
[----:B------:R-:W-:Y:S05]  /*b7a0*/  BPT.TRAP 0x1 ;  /* 0x000000040000795c */ /* 0x000fea0000300000 */
[----:B------:R-:W-:-:S04]  /*b7b0*/  MOV R3, 0x0 ;  /* 0x0000000000037802 */ /* 0x000fc80000000f00 */
[----:B------:R-:W-:Y:S05]  /*b7c0*/  RET.REL.NODEC R2 `(kernel_cutlass_kernel_flash_attncuteflash_fwd_sm100FlashAttentionForwardSm100_object_at__tensor0000o19211101213_tensor0000o19211101213_tensor0000o19210111213_tensor0000o19211101213_tensor_0) ;  /* 0xffffff48020c7950 */ /* 0x000fea0003c3ffff */
        .weak           $__internal_2_$__cuda_sm10x_tcgen05_guardrail_trap_unallocated_columns_being_dealloced
        .type           $__internal_2_$__cuda_sm10x_tcgen05_guardrail_trap_unallocated_columns_being_dealloced,@function
        .size           $__internal_2_$__cuda_sm10x_tcgen05_guardrail_trap_unallocated_columns_being_dealloced,(.L_x_129 - $__internal_2_$__cuda_sm10x_tcgen05_guardrail_trap_unallocated_columns_being_dealloced)
$__internal_2_$__cuda_sm10x_tcgen05_guardrail_trap_unallocated_columns_being_dealloced:
[----:B------:R-:W-:Y:S05]  /*b7d0*/  BPT.TRAP 0x1 ;  /* 0x000000040000795c */ /* 0x000fea0000300000 */
[----:B------:R-:W-:-:S04]  /*b7e0*/  HFMA2 R3, -RZ, RZ, 0, 0 ;  /* 0x00000000ff037431 */ /* 0x000fc800000001ff */
[----:B------:R-:W-:Y:S05]  /*b7f0*/  RET.REL.NODEC R2 `(kernel_cutlass_kernel_flash_attncuteflash_fwd_sm100FlashAttentionForwardSm100_object_at__tensor0000o19211101213_tensor0000o19211101213_tensor0000o19210111213_tensor0000o19211101213_tensor_0) ;  /* 0xffffff4802007950 */ /* 0x000fea0003c3ffff */
.L_x_114:
[----:B------:R-:W-:-:S00]  /*b800*/  BRA `(.L_x_114) ;  /* 0xfffffffc00fc7947 */ /* 0x000fc0000383ffff */
[----:B------:R-:W-:-:S00]  /*b810*/  NOP ;  /* 0x0000000000007918 */ /* 0x000fc00000000000 */
        /* <DEDUP_REMOVED lines=14> */
.L_x_129:


//--------------------- .nv.shared.kernel_cutlass_kernel_flash_attncuteflash_fwd_sm100FlashAttentionForwardSm100_object_at__tensor0000o19211101213_tensor0000o19211101213_tensor0000o19210111213_tensor0000o19211101213_tensor_0 --------------------------
	.section	.nv.shared.kernel_cutlass_kernel_flash_attncuteflash_fwd_sm100FlashAttentionForwardSm100_object_at__tensor0000o19211101213_tensor0000o19211101213_tensor0000o19210111213_tensor0000o19211101213_tensor_0,"aw",@nobits
	.sectionflags	@""
	.align	1024
	.zero		1024


//--------------------- .nv.shared.reserved.0     --------------------------
	.section	.nv.shared.reserved.0,"aw",@nobits
	.align	8
	.weak		__nv_reservedSMEM_offset_0_alias
	.size		__nv_reservedSMEM_offset_0_alias, 0, 64
	.other		__nv_reservedSMEM_offset_0_alias,@"STO_CUDA_RESERVED_SHARED STV_DEFAULT"
__nv_reservedSMEM_offset_0_alias:
	.zero		0
.nv.shared.reserved.0:
	.zero		64
	.weak		__nv_reservedSMEM_allocation_phase
	.type		__nv_reservedSMEM_allocation_phase,@object
	.size		__nv_reservedSMEM_allocation_phase,(.L_0 - __nv_reservedSMEM_allocation_phase)
__nv_reservedSMEM_allocation_phase:
	.zero		1
.L_0:
	.zero		7
	.weak		__nv_reservedSMEM_devtool_atexit_pc
	.type		__nv_reservedSMEM_devtool_atexit_pc,@object
	.size		__nv_reservedSMEM_devtool_atexit_pc,(__nv_reservedSMEM_allocation_mask - __nv_reservedSMEM_devtool_atexit_pc)
__nv_reservedSMEM_devtool_atexit_pc:
	.zero		8
	.weak		__nv_reservedSMEM_allocation_mask
	.type		__nv_reservedSMEM_allocation_mask,@object
	.size		__nv_reservedSMEM_allocation_mask,(.L_2 - __nv_reservedSMEM_allocation_mask)
__nv_reservedSMEM_allocation_mask:
	.zero		4
.L_2:


//--------------------- .nv.constant0.kernel_cutlass_kernel_flash_attncuteflash_fwd_sm100FlashAttentionForwardSm100_object_at__tensor0000o19211101213_tensor0000o19211101213_tensor0000o19210111213_tensor0000o19211101213_tensor_0 --------------------------
	.section	.nv.constant0.kernel_cutlass_kernel_flash_attncuteflash_fwd_sm100FlashAttentionForwardSm100_object_at__tensor0000o19211101213_tensor0000o19211101213_tensor0000o19210111213_tensor0000o19211101213_tensor_0,"a",@progbits
	.sectionflags	@""
	.align	4
.nv.constant0.kernel_cutlass_kernel_flash_attncuteflash_fwd_sm100FlashAttentionForwardSm100_object_at__tensor0000o19211101213_tensor0000o19211101213_tensor0000o19210111213_tensor0000o19211101213_tensor_0:
	.zero		1580


//--------------------- SYMBOLS --------------------------

	.type		.nv.reservedSmem.offset0,@object
	.size		.nv.reservedSmem.offset0,0x4
	.type		.nv.reservedSmem.cap,@object
	.size		.nv.reservedSmem.cap,0x4
